//
// Generated by NVIDIA NVVM Compiler
//
// Compiler Build ID: CL-36424714
// Cuda compilation tools, release 13.0, V13.0.88
// Based on NVVM 20.0.0
//

.version 9.0
.target sm_100
.address_size 64

	// .globl	_Z4rk45I7my_testEvT_fPfS2_f
.global .align 4 .f32 A11 = 0f3E800000;
.global .align 4 .f32 A21 = 0f3DC00000;
.global .align 4 .f32 A22 = 0f3E900000;
.global .align 4 .f32 A31 = 0f3F611F1D;
.global .align 4 .f32 A32 = 0fC051BD95;
.global .align 4 .f32 A33 = 0f4054897F;
.global .align 4 .f32 A41 = 0f400212F7;
.global .align 4 .f32 A42 = 0fC1000000;
.global .align 4 .f32 A43 = 0f40E58D39;
.global .align 4 .f32 A44 = 0fBE52D695;
.global .align 4 .f32 A51 = 0fBE97B426;
.global .align 4 .f32 A52 = 0f40000000;
.global .align 4 .f32 A53 = 0fBFB0DAC6;
.global .align 4 .f32 A54 = 0f3EE7EC0A;
.global .align 4 .f32 A55 = 0fBE8CCCCD;
.global .align 4 .f32 B11 = 0f3DED097B;
.global .align 4 .f32 B12;
.global .align 4 .f32 B13 = 0f3F0C868A;
.global .align 4 .f32 B14 = 0f3F092524;
.global .align 4 .f32 B15 = 0fBE4CCCCD;
.global .align 4 .f32 B21 = 0f3DF2B9D6;
.global .align 4 .f32 B22;
.global .align 4 .f32 B23 = 0f3F04DC4A;
.global .align 4 .f32 B24 = 0f3F0191D5;
.global .align 4 .f32 B25 = 0fBE3851EC;
.global .align 4 .f32 B26 = 0f3D14F209;
.global .align 4 .f32 C2 = 0f3E800000;
.global .align 4 .f32 C3 = 0f3EC00000;
.global .align 4 .f32 C4 = 0f3F6C4EC5;
.global .align 4 .f32 C5 = 0f3F800000;
.global .align 4 .f32 C6 = 0f3F000000;

.visible .entry _Z4rk45I7my_testEvT_fPfS2_f(
	.param .align 1 .b8 _Z4rk45I7my_testEvT_fPfS2_f_param_0[1],
	.param .f32 _Z4rk45I7my_testEvT_fPfS2_f_param_1,
	.param .u64 .ptr .align 1 _Z4rk45I7my_testEvT_fPfS2_f_param_2,
	.param .u64 .ptr .align 1 _Z4rk45I7my_testEvT_fPfS2_f_param_3,
	.param .f32 _Z4rk45I7my_testEvT_fPfS2_f_param_4
)
{
	.reg .b32 	%r<6>;
	.reg .b32 	%f<493>;
	.reg .b64 	%rd<9>;

	ld.param.u64 	%rd1, [_Z4rk45I7my_testEvT_fPfS2_f_param_2];
	ld.param.u64 	%rd2, [_Z4rk45I7my_testEvT_fPfS2_f_param_3];
	ld.param.f32 	%f1, [_Z4rk45I7my_testEvT_fPfS2_f_param_4];
	cvta.to.global.u64 	%rd3, %rd1;
	mov.u32 	%r1, %ctaid.x;
	mov.u32 	%r2, %ntid.x;
	mov.u32 	%r3, %tid.x;
	mad.lo.s32 	%r4, %r1, %r2, %r3;
	mul.lo.s32 	%r5, %r4, 10;
	mul.wide.s32 	%rd4, %r5, 4;
	add.s64 	%rd5, %rd3, %rd4;
	ld.global.f32 	%f2, [%rd5];
	ld.global.f32 	%f3, [%rd5+4];
	ld.global.f32 	%f4, [%rd5+8];
	ld.global.f32 	%f5, [%rd5+12];
	ld.global.f32 	%f6, [%rd5+16];
	ld.global.f32 	%f7, [%rd5+20];
	ld.global.f32 	%f8, [%rd5+24];
	ld.global.f32 	%f9, [%rd5+28];
	ld.global.f32 	%f10, [%rd5+32];
	ld.global.f32 	%f11, [%rd5+36];
	fma.rn.f32 	%f12, %f2, %f2, 0f3F800000;
	fma.rn.f32 	%f13, %f3, %f3, 0f3F800000;
	fma.rn.f32 	%f14, %f4, %f4, 0f3F800000;
	fma.rn.f32 	%f15, %f5, %f5, 0f3F800000;
	fma.rn.f32 	%f16, %f6, %f6, 0f3F800000;
	fma.rn.f32 	%f17, %f7, %f7, 0f3F800000;
	fma.rn.f32 	%f18, %f8, %f8, 0f3F800000;
	fma.rn.f32 	%f19, %f9, %f9, 0f3F800000;
	fma.rn.f32 	%f20, %f10, %f10, 0f3F800000;
	fma.rn.f32 	%f21, %f11, %f11, 0f3F800000;
	mul.f32 	%f22, %f1, 0f3E800000;
	fma.rn.f32 	%f23, %f22, %f12, %f2;
	fma.rn.f32 	%f24, %f22, %f13, %f3;
	fma.rn.f32 	%f25, %f22, %f14, %f4;
	fma.rn.f32 	%f26, %f22, %f15, %f5;
	fma.rn.f32 	%f27, %f22, %f16, %f6;
	fma.rn.f32 	%f28, %f22, %f17, %f7;
	fma.rn.f32 	%f29, %f22, %f18, %f8;
	fma.rn.f32 	%f30, %f22, %f19, %f9;
	fma.rn.f32 	%f31, %f22, %f20, %f10;
	fma.rn.f32 	%f32, %f22, %f21, %f11;
	fma.rn.f32 	%f33, %f23, %f23, 0f3F800000;
	fma.rn.f32 	%f34, %f24, %f24, 0f3F800000;
	fma.rn.f32 	%f35, %f25, %f25, 0f3F800000;
	fma.rn.f32 	%f36, %f26, %f26, 0f3F800000;
	fma.rn.f32 	%f37, %f27, %f27, 0f3F800000;
	fma.rn.f32 	%f38, %f28, %f28, 0f3F800000;
	fma.rn.f32 	%f39, %f29, %f29, 0f3F800000;
	fma.rn.f32 	%f40, %f30, %f30, 0f3F800000;
	fma.rn.f32 	%f41, %f31, %f31, 0f3F800000;
	fma.rn.f32 	%f42, %f32, %f32, 0f3F800000;
	mul.f32 	%f43, %f33, 0f3E900000;
	fma.rn.f32 	%f44, %f12, 0f3DC00000, %f43;
	fma.rn.f32 	%f45, %f1, %f44, %f2;
	mul.f32 	%f46, %f34, 0f3E900000;
	fma.rn.f32 	%f47, %f13, 0f3DC00000, %f46;
	fma.rn.f32 	%f48, %f1, %f47, %f3;
	mul.f32 	%f49, %f35, 0f3E900000;
	fma.rn.f32 	%f50, %f14, 0f3DC00000, %f49;
	fma.rn.f32 	%f51, %f1, %f50, %f4;
	mul.f32 	%f52, %f36, 0f3E900000;
	fma.rn.f32 	%f53, %f15, 0f3DC00000, %f52;
	fma.rn.f32 	%f54, %f1, %f53, %f5;
	mul.f32 	%f55, %f37, 0f3E900000;
	fma.rn.f32 	%f56, %f16, 0f3DC00000, %f55;
	fma.rn.f32 	%f57, %f1, %f56, %f6;
	mul.f32 	%f58, %f38, 0f3E900000;
	fma.rn.f32 	%f59, %f17, 0f3DC00000, %f58;
	fma.rn.f32 	%f60, %f1, %f59, %f7;
	mul.f32 	%f61, %f39, 0f3E900000;
	fma.rn.f32 	%f62, %f18, 0f3DC00000, %f61;
	fma.rn.f32 	%f63, %f1, %f62, %f8;
	mul.f32 	%f64, %f40, 0f3E900000;
	fma.rn.f32 	%f65, %f19, 0f3DC00000, %f64;
	fma.rn.f32 	%f66, %f1, %f65, %f9;
	mul.f32 	%f67, %f41, 0f3E900000;
	fma.rn.f32 	%f68, %f20, 0f3DC00000, %f67;
	fma.rn.f32 	%f69, %f1, %f68, %f10;
	mul.f32 	%f70, %f42, 0f3E900000;
	fma.rn.f32 	%f71, %f21, 0f3DC00000, %f70;
	fma.rn.f32 	%f72, %f1, %f71, %f11;
	fma.rn.f32 	%f73, %f45, %f45, 0f3F800000;
	fma.rn.f32 	%f74, %f48, %f48, 0f3F800000;
	fma.rn.f32 	%f75, %f51, %f51, 0f3F800000;
	fma.rn.f32 	%f76, %f54, %f54, 0f3F800000;
	fma.rn.f32 	%f77, %f57, %f57, 0f3F800000;
	fma.rn.f32 	%f78, %f60, %f60, 0f3F800000;
	fma.rn.f32 	%f79, %f63, %f63, 0f3F800000;
	fma.rn.f32 	%f80, %f66, %f66, 0f3F800000;
	fma.rn.f32 	%f81, %f69, %f69, 0f3F800000;
	fma.rn.f32 	%f82, %f72, %f72, 0f3F800000;
	mul.f32 	%f83, %f12, 0f3F611F1D;
	mul.f32 	%f84, %f33, 0f4051BD95;
	sub.f32 	%f85, %f83, %f84;
	fma.rn.f32 	%f86, %f73, 0f4054897F, %f85;
	fma.rn.f32 	%f87, %f1, %f86, %f2;
	mul.f32 	%f88, %f13, 0f3F611F1D;
	mul.f32 	%f89, %f34, 0f4051BD95;
	sub.f32 	%f90, %f88, %f89;
	fma.rn.f32 	%f91, %f74, 0f4054897F, %f90;
	fma.rn.f32 	%f92, %f1, %f91, %f3;
	mul.f32 	%f93, %f14, 0f3F611F1D;
	mul.f32 	%f94, %f35, 0f4051BD95;
	sub.f32 	%f95, %f93, %f94;
	fma.rn.f32 	%f96, %f75, 0f4054897F, %f95;
	fma.rn.f32 	%f97, %f1, %f96, %f4;
	mul.f32 	%f98, %f15, 0f3F611F1D;
	mul.f32 	%f99, %f36, 0f4051BD95;
	sub.f32 	%f100, %f98, %f99;
	fma.rn.f32 	%f101, %f76, 0f4054897F, %f100;
	fma.rn.f32 	%f102, %f1, %f101, %f5;
	mul.f32 	%f103, %f16, 0f3F611F1D;
	mul.f32 	%f104, %f37, 0f4051BD95;
	sub.f32 	%f105, %f103, %f104;
	fma.rn.f32 	%f106, %f77, 0f4054897F, %f105;
	fma.rn.f32 	%f107, %f1, %f106, %f6;
	mul.f32 	%f108, %f17, 0f3F611F1D;
	mul.f32 	%f109, %f38, 0f4051BD95;
	sub.f32 	%f110, %f108, %f109;
	fma.rn.f32 	%f111, %f78, 0f4054897F, %f110;
	fma.rn.f32 	%f112, %f1, %f111, %f7;
	mul.f32 	%f113, %f18, 0f3F611F1D;
	mul.f32 	%f114, %f39, 0f4051BD95;
	sub.f32 	%f115, %f113, %f114;
	fma.rn.f32 	%f116, %f79, 0f4054897F, %f115;
	fma.rn.f32 	%f117, %f1, %f116, %f8;
	mul.f32 	%f118, %f19, 0f3F611F1D;
	mul.f32 	%f119, %f40, 0f4051BD95;
	sub.f32 	%f120, %f118, %f119;
	fma.rn.f32 	%f121, %f80, 0f4054897F, %f120;
	fma.rn.f32 	%f122, %f1, %f121, %f9;
	mul.f32 	%f123, %f20, 0f3F611F1D;
	mul.f32 	%f124, %f41, 0f4051BD95;
	sub.f32 	%f125, %f123, %f124;
	fma.rn.f32 	%f126, %f81, 0f4054897F, %f125;
	fma.rn.f32 	%f127, %f1, %f126, %f10;
	mul.f32 	%f128, %f21, 0f3F611F1D;
	mul.f32 	%f129, %f42, 0f4051BD95;
	sub.f32 	%f130, %f128, %f129;
	fma.rn.f32 	%f131, %f82, 0f4054897F, %f130;
	fma.rn.f32 	%f132, %f1, %f131, %f11;
	fma.rn.f32 	%f133, %f87, %f87, 0f3F800000;
	fma.rn.f32 	%f134, %f92, %f92, 0f3F800000;
	fma.rn.f32 	%f135, %f97, %f97, 0f3F800000;
	fma.rn.f32 	%f136, %f102, %f102, 0f3F800000;
	fma.rn.f32 	%f137, %f107, %f107, 0f3F800000;
	fma.rn.f32 	%f138, %f112, %f112, 0f3F800000;
	fma.rn.f32 	%f139, %f117, %f117, 0f3F800000;
	fma.rn.f32 	%f140, %f122, %f122, 0f3F800000;
	fma.rn.f32 	%f141, %f127, %f127, 0f3F800000;
	fma.rn.f32 	%f142, %f132, %f132, 0f3F800000;
	mul.f32 	%f143, %f12, 0f400212F7;
	mul.f32 	%f144, %f33, 0f41000000;
	sub.f32 	%f145, %f143, %f144;
	fma.rn.f32 	%f146, %f73, 0f40E58D39, %f145;
	mul.f32 	%f147, %f133, 0f3E52D695;
	sub.f32 	%f148, %f146, %f147;
	fma.rn.f32 	%f149, %f1, %f148, %f2;
	mul.f32 	%f150, %f13, 0f400212F7;
	mul.f32 	%f151, %f34, 0f41000000;
	sub.f32 	%f152, %f150, %f151;
	fma.rn.f32 	%f153, %f74, 0f40E58D39, %f152;
	mul.f32 	%f154, %f134, 0f3E52D695;
	sub.f32 	%f155, %f153, %f154;
	fma.rn.f32 	%f156, %f1, %f155, %f3;
	mul.f32 	%f157, %f14, 0f400212F7;
	mul.f32 	%f158, %f35, 0f41000000;
	sub.f32 	%f159, %f157, %f158;
	fma.rn.f32 	%f160, %f75, 0f40E58D39, %f159;
	mul.f32 	%f161, %f135, 0f3E52D695;
	sub.f32 	%f162, %f160, %f161;
	fma.rn.f32 	%f163, %f1, %f162, %f4;
	mul.f32 	%f164, %f15, 0f400212F7;
	mul.f32 	%f165, %f36, 0f41000000;
	sub.f32 	%f166, %f164, %f165;
	fma.rn.f32 	%f167, %f76, 0f40E58D39, %f166;
	mul.f32 	%f168, %f136, 0f3E52D695;
	sub.f32 	%f169, %f167, %f168;
	fma.rn.f32 	%f170, %f1, %f169, %f5;
	mul.f32 	%f171, %f16, 0f400212F7;
	mul.f32 	%f172, %f37, 0f41000000;
	sub.f32 	%f173, %f171, %f172;
	fma.rn.f32 	%f174, %f77, 0f40E58D39, %f173;
	mul.f32 	%f175, %f137, 0f3E52D695;
	sub.f32 	%f176, %f174, %f175;
	fma.rn.f32 	%f177, %f1, %f176, %f6;
	mul.f32 	%f178, %f17, 0f400212F7;
	mul.f32 	%f179, %f38, 0f41000000;
	sub.f32 	%f180, %f178, %f179;
	fma.rn.f32 	%f181, %f78, 0f40E58D39, %f180;
	mul.f32 	%f182, %f138, 0f3E52D695;
	sub.f32 	%f183, %f181, %f182;
	fma.rn.f32 	%f184, %f1, %f183, %f7;
	mul.f32 	%f185, %f18, 0f400212F7;
	mul.f32 	%f186, %f39, 0f41000000;
	sub.f32 	%f187, %f185, %f186;
	fma.rn.f32 	%f188, %f79, 0f40E58D39, %f187;
	mul.f32 	%f189, %f139, 0f3E52D695;
	sub.f32 	%f190, %f188, %f189;
	fma.rn.f32 	%f191, %f1, %f190, %f8;
	mul.f32 	%f192, %f19, 0f400212F7;
	mul.f32 	%f193, %f40, 0f41000000;
	sub.f32 	%f194, %f192, %f193;
	fma.rn.f32 	%f195, %f80, 0f40E58D39, %f194;
	mul.f32 	%f196, %f140, 0f3E52D695;
	sub.f32 	%f197, %f195, %f196;
	fma.rn.f32 	%f198, %f1, %f197, %f9;
	mul.f32 	%f199, %f20, 0f400212F7;
	mul.f32 	%f200, %f41, 0f41000000;
	sub.f32 	%f201, %f199, %f200;
	fma.rn.f32 	%f202, %f81, 0f40E58D39, %f201;
	mul.f32 	%f203, %f141, 0f3E52D695;
	sub.f32 	%f204, %f202, %f203;
	fma.rn.f32 	%f205, %f1, %f204, %f10;
	mul.f32 	%f206, %f21, 0f400212F7;
	mul.f32 	%f207, %f42, 0f41000000;
	sub.f32 	%f208, %f206, %f207;
	fma.rn.f32 	%f209, %f82, 0f40E58D39, %f208;
	mul.f32 	%f210, %f142, 0f3E52D695;
	sub.f32 	%f211, %f209, %f210;
	fma.rn.f32 	%f212, %f1, %f211, %f11;
	fma.rn.f32 	%f213, %f149, %f149, 0f3F800000;
	fma.rn.f32 	%f214, %f156, %f156, 0f3F800000;
	fma.rn.f32 	%f215, %f163, %f163, 0f3F800000;
	fma.rn.f32 	%f216, %f170, %f170, 0f3F800000;
	fma.rn.f32 	%f217, %f177, %f177, 0f3F800000;
	fma.rn.f32 	%f218, %f184, %f184, 0f3F800000;
	fma.rn.f32 	%f219, %f191, %f191, 0f3F800000;
	fma.rn.f32 	%f220, %f198, %f198, 0f3F800000;
	fma.rn.f32 	%f221, %f205, %f205, 0f3F800000;
	fma.rn.f32 	%f222, %f212, %f212, 0f3F800000;
	mul.f32 	%f223, %f12, 0f3E97B426;
	add.f32 	%f224, %f33, %f33;
	sub.f32 	%f225, %f224, %f223;
	mul.f32 	%f226, %f73, 0f3FB0DAC6;
	sub.f32 	%f227, %f225, %f226;
	fma.rn.f32 	%f228, %f133, 0f3EE7EC0A, %f227;
	mul.f32 	%f229, %f213, 0f3E8CCCCD;
	sub.f32 	%f230, %f228, %f229;
	fma.rn.f32 	%f231, %f1, %f230, %f2;
	mul.f32 	%f232, %f13, 0f3E97B426;
	add.f32 	%f233, %f34, %f34;
	sub.f32 	%f234, %f233, %f232;
	mul.f32 	%f235, %f74, 0f3FB0DAC6;
	sub.f32 	%f236, %f234, %f235;
	fma.rn.f32 	%f237, %f134, 0f3EE7EC0A, %f236;
	mul.f32 	%f238, %f214, 0f3E8CCCCD;
	sub.f32 	%f239, %f237, %f238;
	fma.rn.f32 	%f240, %f1, %f239, %f3;
	mul.f32 	%f241, %f14, 0f3E97B426;
	add.f32 	%f242, %f35, %f35;
	sub.f32 	%f243, %f242, %f241;
	mul.f32 	%f244, %f75, 0f3FB0DAC6;
	sub.f32 	%f245, %f243, %f244;
	fma.rn.f32 	%f246, %f135, 0f3EE7EC0A, %f245;
	mul.f32 	%f247, %f215, 0f3E8CCCCD;
	sub.f32 	%f248, %f246, %f247;
	fma.rn.f32 	%f249, %f1, %f248, %f4;
	mul.f32 	%f250, %f15, 0f3E97B426;
	add.f32 	%f251, %f36, %f36;
	sub.f32 	%f252, %f251, %f250;
	mul.f32 	%f253, %f76, 0f3FB0DAC6;
	sub.f32 	%f254, %f252, %f253;
	fma.rn.f32 	%f255, %f136, 0f3EE7EC0A, %f254;
	mul.f32 	%f256, %f216, 0f3E8CCCCD;
	sub.f32 	%f257, %f255, %f256;
	fma.rn.f32 	%f258, %f1, %f257, %f5;
	mul.f32 	%f259, %f16, 0f3E97B426;
	add.f32 	%f260, %f37, %f37;
	sub.f32 	%f261, %f260, %f259;
	mul.f32 	%f262, %f77, 0f3FB0DAC6;
	sub.f32 	%f263, %f261, %f262;
	fma.rn.f32 	%f264, %f137, 0f3EE7EC0A, %f263;
	mul.f32 	%f265, %f217, 0f3E8CCCCD;
	sub.f32 	%f266, %f264, %f265;
	fma.rn.f32 	%f267, %f1, %f266, %f6;
	mul.f32 	%f268, %f17, 0f3E97B426;
	add.f32 	%f269, %f38, %f38;
	sub.f32 	%f270, %f269, %f268;
	mul.f32 	%f271, %f78, 0f3FB0DAC6;
	sub.f32 	%f272, %f270, %f271;
	fma.rn.f32 	%f273, %f138, 0f3EE7EC0A, %f272;
	mul.f32 	%f274, %f218, 0f3E8CCCCD;
	sub.f32 	%f275, %f273, %f274;
	fma.rn.f32 	%f276, %f1, %f275, %f7;
	mul.f32 	%f277, %f18, 0f3E97B426;
	add.f32 	%f278, %f39, %f39;
	sub.f32 	%f279, %f278, %f277;
	mul.f32 	%f280, %f79, 0f3FB0DAC6;
	sub.f32 	%f281, %f279, %f280;
	fma.rn.f32 	%f282, %f139, 0f3EE7EC0A, %f281;
	mul.f32 	%f283, %f219, 0f3E8CCCCD;
	sub.f32 	%f284, %f282, %f283;
	fma.rn.f32 	%f285, %f1, %f284, %f8;
	mul.f32 	%f286, %f19, 0f3E97B426;
	add.f32 	%f287, %f40, %f40;
	sub.f32 	%f288, %f287, %f286;
	mul.f32 	%f289, %f80, 0f3FB0DAC6;
	sub.f32 	%f290, %f288, %f289;
	fma.rn.f32 	%f291, %f140, 0f3EE7EC0A, %f290;
	mul.f32 	%f292, %f220, 0f3E8CCCCD;
	sub.f32 	%f293, %f291, %f292;
	fma.rn.f32 	%f294, %f1, %f293, %f9;
	mul.f32 	%f295, %f20, 0f3E97B426;
	add.f32 	%f296, %f41, %f41;
	sub.f32 	%f297, %f296, %f295;
	mul.f32 	%f298, %f81, 0f3FB0DAC6;
	sub.f32 	%f299, %f297, %f298;
	fma.rn.f32 	%f300, %f141, 0f3EE7EC0A, %f299;
	mul.f32 	%f301, %f221, 0f3E8CCCCD;
	sub.f32 	%f302, %f300, %f301;
	fma.rn.f32 	%f303, %f1, %f302, %f10;
	mul.f32 	%f304, %f21, 0f3E97B426;
	add.f32 	%f305, %f42, %f42;
	sub.f32 	%f306, %f305, %f304;
	mul.f32 	%f307, %f82, 0f3FB0DAC6;
	sub.f32 	%f308, %f306, %f307;
	fma.rn.f32 	%f309, %f142, 0f3EE7EC0A, %f308;
	mul.f32 	%f310, %f222, 0f3E8CCCCD;
	sub.f32 	%f311, %f309, %f310;
	fma.rn.f32 	%f312, %f1, %f311, %f11;
	fma.rn.f32 	%f313, %f231, %f231, 0f3F800000;
	fma.rn.f32 	%f314, %f240, %f240, 0f3F800000;
	fma.rn.f32 	%f315, %f249, %f249, 0f3F800000;
	fma.rn.f32 	%f316, %f258, %f258, 0f3F800000;
	fma.rn.f32 	%f317, %f267, %f267, 0f3F800000;
	fma.rn.f32 	%f318, %f276, %f276, 0f3F800000;
	fma.rn.f32 	%f319, %f285, %f285, 0f3F800000;
	fma.rn.f32 	%f320, %f294, %f294, 0f3F800000;
	fma.rn.f32 	%f321, %f303, %f303, 0f3F800000;
	fma.rn.f32 	%f322, %f312, %f312, 0f3F800000;
	mul.f32 	%f323, %f33, 0f00000000;
	fma.rn.f32 	%f324, %f12, 0f3DED097B, %f323;
	fma.rn.f32 	%f325, %f73, 0f3F0C868A, %f324;
	fma.rn.f32 	%f326, %f133, 0f3F092524, %f325;
	mul.f32 	%f327, %f213, 0f3E4CCCCD;
	sub.f32 	%f328, %f326, %f327;
	fma.rn.f32 	%f329, %f1, %f328, %f2;
	st.global.f32 	[%rd5], %f329;
	mul.f32 	%f330, %f12, 0f3B360B60;
	sub.f32 	%f331, %f323, %f330;
	fma.rn.f32 	%f332, %f73, 0f3CF54800, %f331;
	fma.rn.f32 	%f333, %f133, 0f3CF269E0, %f332;
	mul.f32 	%f334, %f213, 0f3CA3D708;
	sub.f32 	%f335, %f333, %f334;
	mul.f32 	%f336, %f313, 0f3D14F209;
	sub.f32 	%f337, %f335, %f336;
	abs.f32 	%f338, %f337;
	fma.rn.f32 	%f339, %f1, %f338, 0f00000000;
	mul.f32 	%f340, %f34, 0f00000000;
	fma.rn.f32 	%f341, %f13, 0f3DED097B, %f340;
	fma.rn.f32 	%f342, %f74, 0f3F0C868A, %f341;
	fma.rn.f32 	%f343, %f134, 0f3F092524, %f342;
	mul.f32 	%f344, %f214, 0f3E4CCCCD;
	sub.f32 	%f345, %f343, %f344;
	fma.rn.f32 	%f346, %f1, %f345, %f3;
	st.global.f32 	[%rd5+4], %f346;
	mul.f32 	%f347, %f13, 0f3B360B60;
	sub.f32 	%f348, %f340, %f347;
	fma.rn.f32 	%f349, %f74, 0f3CF54800, %f348;
	fma.rn.f32 	%f350, %f134, 0f3CF269E0, %f349;
	mul.f32 	%f351, %f214, 0f3CA3D708;
	sub.f32 	%f352, %f350, %f351;
	mul.f32 	%f353, %f314, 0f3D14F209;
	sub.f32 	%f354, %f352, %f353;
	abs.f32 	%f355, %f354;
	fma.rn.f32 	%f356, %f1, %f355, %f339;
	mul.f32 	%f357, %f35, 0f00000000;
	fma.rn.f32 	%f358, %f14, 0f3DED097B, %f357;
	fma.rn.f32 	%f359, %f75, 0f3F0C868A, %f358;
	fma.rn.f32 	%f360, %f135, 0f3F092524, %f359;
	mul.f32 	%f361, %f215, 0f3E4CCCCD;
	sub.f32 	%f362, %f360, %f361;
	fma.rn.f32 	%f363, %f1, %f362, %f4;
	st.global.f32 	[%rd5+8], %f363;
	mul.f32 	%f364, %f14, 0f3B360B60;
	sub.f32 	%f365, %f357, %f364;
	fma.rn.f32 	%f366, %f75, 0f3CF54800, %f365;
	fma.rn.f32 	%f367, %f135, 0f3CF269E0, %f366;
	mul.f32 	%f368, %f215, 0f3CA3D708;
	sub.f32 	%f369, %f367, %f368;
	mul.f32 	%f370, %f315, 0f3D14F209;
	sub.f32 	%f371, %f369, %f370;
	abs.f32 	%f372, %f371;
	fma.rn.f32 	%f373, %f1, %f372, %f356;
	mul.f32 	%f374, %f36, 0f00000000;
	fma.rn.f32 	%f375, %f15, 0f3DED097B, %f374;
	fma.rn.f32 	%f376, %f76, 0f3F0C868A, %f375;
	fma.rn.f32 	%f377, %f136, 0f3F092524, %f376;
	mul.f32 	%f378, %f216, 0f3E4CCCCD;
	sub.f32 	%f379, %f377, %f378;
	fma.rn.f32 	%f380, %f1, %f379, %f5;
	st.global.f32 	[%rd5+12], %f380;
	mul.f32 	%f381, %f15, 0f3B360B60;
	sub.f32 	%f382, %f374, %f381;
	fma.rn.f32 	%f383, %f76, 0f3CF54800, %f382;
	fma.rn.f32 	%f384, %f136, 0f3CF269E0, %f383;
	mul.f32 	%f385, %f216, 0f3CA3D708;
	sub.f32 	%f386, %f384, %f385;
	mul.f32 	%f387, %f316, 0f3D14F209;
	sub.f32 	%f388, %f386, %f387;
	abs.f32 	%f389, %f388;
	fma.rn.f32 	%f390, %f1, %f389, %f373;
	mul.f32 	%f391, %f37, 0f00000000;
	fma.rn.f32 	%f392, %f16, 0f3DED097B, %f391;
	fma.rn.f32 	%f393, %f77, 0f3F0C868A, %f392;
	fma.rn.f32 	%f394, %f137, 0f3F092524, %f393;
	mul.f32 	%f395, %f217, 0f3E4CCCCD;
	sub.f32 	%f396, %f394, %f395;
	fma.rn.f32 	%f397, %f1, %f396, %f6;
	st.global.f32 	[%rd5+16], %f397;
	mul.f32 	%f398, %f16, 0f3B360B60;
	sub.f32 	%f399, %f391, %f398;
	fma.rn.f32 	%f400, %f77, 0f3CF54800, %f399;
	fma.rn.f32 	%f401, %f137, 0f3CF269E0, %f400;
	mul.f32 	%f402, %f217, 0f3CA3D708;
	sub.f32 	%f403, %f401, %f402;
	mul.f32 	%f404, %f317, 0f3D14F209;
	sub.f32 	%f405, %f403, %f404;
	abs.f32 	%f406, %f405;
	fma.rn.f32 	%f407, %f1, %f406, %f390;
	mul.f32 	%f408, %f38, 0f00000000;
	fma.rn.f32 	%f409, %f17, 0f3DED097B, %f408;
	fma.rn.f32 	%f410, %f78, 0f3F0C868A, %f409;
	fma.rn.f32 	%f411, %f138, 0f3F092524, %f410;
	mul.f32 	%f412, %f218, 0f3E4CCCCD;
	sub.f32 	%f413, %f411, %f412;
	fma.rn.f32 	%f414, %f1, %f413, %f7;
	st.global.f32 	[%rd5+20], %f414;
	mul.f32 	%f415, %f17, 0f3B360B60;
	sub.f32 	%f416, %f408, %f415;
	fma.rn.f32 	%f417, %f78, 0f3CF54800, %f416;
	fma.rn.f32 	%f418, %f138, 0f3CF269E0, %f417;
	mul.f32 	%f419, %f218, 0f3CA3D708;
	sub.f32 	%f420, %f418, %f419;
	mul.f32 	%f421, %f318, 0f3D14F209;
	sub.f32 	%f422, %f420, %f421;
	abs.f32 	%f423, %f422;
	fma.rn.f32 	%f424, %f1, %f423, %f407;
	mul.f32 	%f425, %f39, 0f00000000;
	fma.rn.f32 	%f426, %f18, 0f3DED097B, %f425;
	fma.rn.f32 	%f427, %f79, 0f3F0C868A, %f426;
	fma.rn.f32 	%f428, %f139, 0f3F092524, %f427;
	mul.f32 	%f429, %f219, 0f3E4CCCCD;
	sub.f32 	%f430, %f428, %f429;
	fma.rn.f32 	%f431, %f1, %f430, %f8;
	st.global.f32 	[%rd5+24], %f431;
	mul.f32 	%f432, %f18, 0f3B360B60;
	sub.f32 	%f433, %f425, %f432;
	fma.rn.f32 	%f434, %f79, 0f3CF54800, %f433;
	fma.rn.f32 	%f435, %f139, 0f3CF269E0, %f434;
	mul.f32 	%f436, %f219, 0f3CA3D708;
	sub.f32 	%f437, %f435, %f436;
	mul.f32 	%f438, %f319, 0f3D14F209;
	sub.f32 	%f439, %f437, %f438;
	abs.f32 	%f440, %f439;
	fma.rn.f32 	%f441, %f1, %f440, %f424;
	mul.f32 	%f442, %f40, 0f00000000;
	fma.rn.f32 	%f443, %f19, 0f3DED097B, %f442;
	fma.rn.f32 	%f444, %f80, 0f3F0C868A, %f443;
	fma.rn.f32 	%f445, %f140, 0f3F092524, %f444;
	mul.f32 	%f446, %f220, 0f3E4CCCCD;
	sub.f32 	%f447, %f445, %f446;
	fma.rn.f32 	%f448, %f1, %f447, %f9;
	st.global.f32 	[%rd5+28], %f448;
	mul.f32 	%f449, %f19, 0f3B360B60;
	sub.f32 	%f450, %f442, %f449;
	fma.rn.f32 	%f451, %f80, 0f3CF54800, %f450;
	fma.rn.f32 	%f452, %f140, 0f3CF269E0, %f451;
	mul.f32 	%f453, %f220, 0f3CA3D708;
	sub.f32 	%f454, %f452, %f453;
	mul.f32 	%f455, %f320, 0f3D14F209;
	sub.f32 	%f456, %f454, %f455;
	abs.f32 	%f457, %f456;
	fma.rn.f32 	%f458, %f1, %f457, %f441;
	mul.f32 	%f459, %f41, 0f00000000;
	fma.rn.f32 	%f460, %f20, 0f3DED097B, %f459;
	fma.rn.f32 	%f461, %f81, 0f3F0C868A, %f460;
	fma.rn.f32 	%f462, %f141, 0f3F092524, %f461;
	mul.f32 	%f463, %f221, 0f3E4CCCCD;
	sub.f32 	%f464, %f462, %f463;
	fma.rn.f32 	%f465, %f1, %f464, %f10;
	st.global.f32 	[%rd5+32], %f465;
	mul.f32 	%f466, %f20, 0f3B360B60;
	sub.f32 	%f467, %f459, %f466;
	fma.rn.f32 	%f468, %f81, 0f3CF54800, %f467;
	fma.rn.f32 	%f469, %f141, 0f3CF269E0, %f468;
	mul.f32 	%f470, %f221, 0f3CA3D708;
	sub.f32 	%f471, %f469, %f470;
	mul.f32 	%f472, %f321, 0f3D14F209;
	sub.f32 	%f473, %f471, %f472;
	abs.f32 	%f474, %f473;
	fma.rn.f32 	%f475, %f1, %f474, %f458;
	mul.f32 	%f476, %f42, 0f00000000;
	fma.rn.f32 	%f477, %f21, 0f3DED097B, %f476;
	fma.rn.f32 	%f478, %f82, 0f3F0C868A, %f477;
	fma.rn.f32 	%f479, %f142, 0f3F092524, %f478;
	mul.f32 	%f480, %f222, 0f3E4CCCCD;
	sub.f32 	%f481, %f479, %f480;
	fma.rn.f32 	%f482, %f1, %f481, %f11;
	st.global.f32 	[%rd5+36], %f482;
	mul.f32 	%f483, %f21, 0f3B360B60;
	sub.f32 	%f484, %f476, %f483;
	fma.rn.f32 	%f485, %f82, 0f3CF54800, %f484;
	fma.rn.f32 	%f486, %f142, 0f3CF269E0, %f485;
	mul.f32 	%f487, %f222, 0f3CA3D708;
	sub.f32 	%f488, %f486, %f487;
	mul.f32 	%f489, %f322, 0f3D14F209;
	sub.f32 	%f490, %f488, %f489;
	abs.f32 	%f491, %f490;
	fma.rn.f32 	%f492, %f1, %f491, %f475;
	cvta.to.global.u64 	%rd6, %rd2;
	mul.wide.u32 	%rd7, %r4, 4;
	add.s64 	%rd8, %rd6, %rd7;
	st.global.f32 	[%rd8], %f492;
	ret;

}


// ===== COMPILED SASS (sm_100) =====

	.target	sm_100

	.elftype	@"ET_EXEC"


//--------------------- .note.nv.tkinfo           --------------------------
	.section	.note.nv.tkinfo,"",@"SHT_NOTE"
	.sectionflags	@"SHF_NOTE_NV_TKINFO"
	.tkinfo
        /*0018*/ 	.word	0x00000002
        /*0030*/ 	.string	""
        /*0030*/ 	.string	"ptxas"
        /*0030*/ 	.string	"Cuda compilation tools, release 13.0, V13.0.88"
        /*0030*/ 	.string	"Build cuda_13.0.r13.0/compiler.36424714_0"
        /*0030*/ 	.string	"-arch sm_100 -m 64 "



//--------------------- .note.nv.cuinfo           --------------------------
	.section	.note.nv.cuinfo,"",@"SHT_NOTE"
	.sectionflags	@"SHF_NOTE_NV_CUINFO"
        /*0018*/ 	.short	0x0002
        /*001a*/ 	.short	0x0064
        /*001c*/ 	.short	0x0082
	.zero		2


//--------------------- .nv.info                  --------------------------
	.section	.nv.info,"",@"SHT_CUDA_INFO"
	.align	4


	//----- nvinfo : EIATTR_REGCOUNT
	.align		4
        /*0000*/ 	.byte	0x04, 0x2f
        /*0002*/ 	.short	(.L_32 - .L_31)
	.align		4
.L_31:
        /*0004*/ 	.word	index@(_Z4rk45I7my_testEvT_fPfS2_f)
        /*0008*/ 	.word	0x00000020


	//----- nvinfo : EIATTR_FRAME_SIZE
	.align		4
.L_32:
        /*000c*/ 	.byte	0x04, 0x11
        /*000e*/ 	.short	(.L_34 - .L_33)
	.align		4
.L_33:
        /*0010*/ 	.word	index@(_Z4rk45I7my_testEvT_fPfS2_f)
        /*0014*/ 	.word	0x00000000


	//----- nvinfo : EIATTR_MIN_STACK_SIZE
	.align		4
.L_34:
        /*0018*/ 	.byte	0x04, 0x12
        /*001a*/ 	.short	(.L_36 - .L_35)
	.align		4
.L_35:
        /*001c*/ 	.word	index@(_Z4rk45I7my_testEvT_fPfS2_f)
        /*0020*/ 	.word	0x00000000
.L_36:


//--------------------- .nv.compat                --------------------------
	.section	.nv.compat,"",@"SHT_CUDA_COMPAT_INFO"
	.align	4
        /*0000*/ 	.byte	0x02, 0x09, 0x00, 0x00, 0x02, 0x02, 0x01, 0x00, 0x02, 0x05, 0x05, 0x00, 0x03, 0x07, 0x01, 0x01
        /*0010*/ 	.byte	0x02, 0x03, 0x00, 0x00, 0x02, 0x06, 0x01, 0x00, 0x04, 0x0b, 0x08, 0x00, 0x09, 0x00, 0x00, 0x00
        /*0020*/ 	.byte	0x00, 0x00, 0x00, 0x00


//--------------------- .nv.info._Z4rk45I7my_testEvT_fPfS2_f --------------------------
	.section	.nv.info._Z4rk45I7my_testEvT_fPfS2_f,"",@"SHT_CUDA_INFO"
	.sectionflags	@""
	.align	4


	//----- nvinfo : EIATTR_CUDA_API_VERSION
	.align		4
        /*0000*/ 	.byte	0x04, 0x37
        /*0002*/ 	.short	(.L_38 - .L_37)
.L_37:
        /*0004*/ 	.word	0x00000082


	//----- nvinfo : EIATTR_KPARAM_INFO
	.align		4
.L_38:
        /*0008*/ 	.byte	0x04, 0x17
        /*000a*/ 	.short	(.L_40 - .L_39)
.L_39:
        /*000c*/ 	.word	0x00000000
        /*0010*/ 	.short	0x0004
        /*0012*/ 	.short	0x0018
        /*0014*/ 	.byte	0x00, 0xf0, 0x11, 0x00


	//----- nvinfo : EIATTR_KPARAM_INFO
	.align		4
.L_40:
        /*0018*/ 	.byte	0x04, 0x17
        /*001a*/ 	.short	(.L_42 - .L_41)
.L_41:
        /*001c*/ 	.word	0x00000000
        /*0020*/ 	.short	0x0003
        /*0022*/ 	.short	0x0010
        /*0024*/ 	.byte	0x00, 0xf5, 0x21, 0x00


	//----- nvinfo : EIATTR_KPARAM_INFO
	.align		4
.L_42:
        /*0028*/ 	.byte	0x04, 0x17
        /*002a*/ 	.short	(.L_44 - .L_43)
.L_43:
        /*002c*/ 	.word	0x00000000
        /*0030*/ 	.short	0x0002
        /*0032*/ 	.short	0x0008
        /*0034*/ 	.byte	0x00, 0xf5, 0x21, 0x00


	//----- nvinfo : EIATTR_KPARAM_INFO
	.align		4
.L_44:
        /*0038*/ 	.byte	0x04, 0x17
        /*003a*/ 	.short	(.L_46 - .L_45)
.L_45:
        /*003c*/ 	.word	0x00000000
        /*0040*/ 	.short	0x0001
        /*0042*/ 	.short	0x0004
        /*0044*/ 	.byte	0x00, 0xf0, 0x11, 0x00


	//----- nvinfo : EIATTR_KPARAM_INFO
	.align		4
.L_46:
        /*0048*/ 	.byte	0x04, 0x17
        /*004a*/ 	.short	(.L_48 - .L_47)
.L_47:
        /*004c*/ 	.word	0x00000000
        /*0050*/ 	.short	0x0000
        /*0052*/ 	.short	0x0000
        /*0054*/ 	.byte	0x00, 0xf0, 0x05, 0x00


	//----- nvinfo : EIATTR_SPARSE_MMA_MASK
	.align		4
.L_48:
        /*0058*/ 	.byte	0x03, 0x50
        /*005a*/ 	.short	0x0000


	//----- nvinfo : EIATTR_MAXREG_COUNT
	.align		4
        /*005c*/ 	.byte	0x03, 0x1b
        /*005e*/ 	.short	0x00ff


	//----- nvinfo : EIATTR_MERCURY_ISA_VERSION
	.align		4
        /*0060*/ 	.byte	0x03, 0x5f
        /*0062*/ 	.short	0x0101


	//----- nvinfo : EIATTR_VRC_CTA_INIT_COUNT
	.align		4
        /*0064*/ 	.byte	0x02, 0x4a
	.zero		1
	.zero		1


	//----- nvinfo : EIATTR_EXIT_INSTR_OFFSETS
	.align		4
        /*0068*/ 	.byte	0x04, 0x1c
        /*006a*/ 	.short	(.L_50 - .L_49)


	//   ....[0]....
.L_49:
        /*006c*/ 	.word	0x000019e0


	//----- nvinfo : EIATTR_CBANK_PARAM_SIZE
	.align		4
.L_50:
        /*0070*/ 	.byte	0x03, 0x19
        /*0072*/ 	.short	0x001c


	//----- nvinfo : EIATTR_PARAM_CBANK
	.align		4
        /*0074*/ 	.byte	0x04, 0x0a
        /*0076*/ 	.short	(.L_52 - .L_51)
	.align		4
.L_51:
        /*0078*/ 	.word	index@(.nv.constant0._Z4rk45I7my_testEvT_fPfS2_f)
        /*007c*/ 	.short	0x0380
        /*007e*/ 	.short	0x001c


	//----- nvinfo : EIATTR_SW_WAR
	.align		4
.L_52:
        /*0080*/ 	.byte	0x04, 0x36
        /*0082*/ 	.short	(.L_54 - .L_53)
.L_53:
        /*0084*/ 	.word	0x00000008
.L_54:


//--------------------- .nv.callgraph             --------------------------
	.section	.nv.callgraph,"",@"SHT_CUDA_CALLGRAPH"
	.align	4
	.sectionentsize	8
	.align		4
        /*0000*/ 	.word	0x00000000
	.align		4
        /*0004*/ 	.word	0xffffffff
	.align		4
        /*0008*/ 	.word	0x00000000
	.align		4
        /*000c*/ 	.word	0xfffffffe
	.align		4
        /*0010*/ 	.word	0x00000000
	.align		4
        /*0014*/ 	.word	0xfffffffd
	.align		4
        /*0018*/ 	.word	0x00000000
	.align		4
        /*001c*/ 	.word	0xfffffffc


//--------------------- .nv.constant4             --------------------------
	.section	.nv.constant4,"a",@progbits
	.align	8
	.align		8
.nv.constant4:
        /*0000*/ 	.dword	A11
	.align		8
        /*0008*/ 	.dword	A21
	.align		8
        /*0010*/ 	.dword	A22
	.align		8
        /*0018*/ 	.dword	A31
	.align		8
        /*0020*/ 	.dword	A32
	.align		8
        /*0028*/ 	.dword	A33
	.align		8
        /*0030*/ 	.dword	A41
	.align		8
        /*0038*/ 	.dword	A42
	.align		8
        /*0040*/ 	.dword	A43
	.align		8
        /*0048*/ 	.dword	A44
	.align		8
        /*0050*/ 	.dword	A51
	.align		8
        /*0058*/ 	.dword	A52
	.align		8
        /*0060*/ 	.dword	A53
	.align		8
        /*0068*/ 	.dword	A54
	.align		8
        /*0070*/ 	.dword	A55
	.align		8
        /*0078*/ 	.dword	B11
	.align		8
        /*0080*/ 	.dword	B12
	.align		8
        /*0088*/ 	.dword	B13
	.align		8
        /*0090*/ 	.dword	B14
	.align		8
        /*0098*/ 	.dword	B15
	.align		8
        /*00a0*/ 	.dword	B21
	.align		8
        /*00a8*/ 	.dword	B22
	.align		8
        /*00b0*/ 	.dword	B23
	.align		8
        /*00b8*/ 	.dword	B24
	.align		8
        /*00c0*/ 	.dword	B25
	.align		8
        /*00c8*/ 	.dword	B26
	.align		8
        /*00d0*/ 	.dword	C2
	.align		8
        /*00d8*/ 	.dword	C3
	.align		8
        /*00e0*/ 	.dword	C4
	.align		8
        /*00e8*/ 	.dword	C5
	.align		8
        /*00f0*/ 	.dword	C6


//--------------------- .text._Z4rk45I7my_testEvT_fPfS2_f --------------------------
	.section	.text._Z4rk45I7my_testEvT_fPfS2_f,"ax",@progbits
	.align	128
        .global         _Z4rk45I7my_testEvT_fPfS2_f
        .type           _Z4rk45I7my_testEvT_fPfS2_f,@function
        .size           _Z4rk45I7my_testEvT_fPfS2_f,(.L_x_1 - _Z4rk45I7my_testEvT_fPfS2_f)
        .other          _Z4rk45I7my_testEvT_fPfS2_f,@"STO_CUDA_ENTRY STV_DEFAULT"
_Z4rk45I7my_testEvT_fPfS2_f:
.text._Z4rk45I7my_testEvT_fPfS2_f:
[----:B------:R-:W-:Y:S01]  /*0000*/  LDC R1, c[0x0][0x37c] ;  /* 0x0000df00ff017b82 */ /* 0x000fe20000000800 */
[----:B------:R-:W0:Y:S07]  /*0010*/  S2R R5, SR_TID.X ;  /* 0x0000000000057919 */ /* 0x000e2e0000002100 */
[----:B------:R-:W0:Y:S01]  /*0020*/  S2UR UR6, SR_CTAID.X ;  /* 0x00000000000679c3 */ /* 0x000e220000002500 */
[----:B------:R-:W1:Y:S07]  /*0030*/  LDCU.64 UR4, c[0x0][0x358] ;  /* 0x00006b00ff0477ac */ /* 0x000e6e0008000a00 */
[----:B------:R-:W0:Y:S08]  /*0040*/  LDC R6, c[0x0][0x360] ;  /* 0x0000d800ff067b82 */ /* 0x000e300000000800 */
[----:B------:R-:W2:Y:S08]  /*0050*/  LDC.64 R2, c[0x0][0x388] ;  /* 0x0000e200ff027b82 */ /* 0x000eb00000000a00 */
[----:B------:R-:W3:Y:S01]  /*0060*/  LDC R8, c[0x0][0x398] ;  /* 0x0000e600ff087b82 */ /* 0x000ee20000000800 */
[----:B0-----:R-:W-:-:S04]  /*0070*/  IMAD R6, R6, UR6, R5 ;  /* 0x0000000606067c24 */ /* 0x001fc8000f8e0205 */
[----:B------:R-:W-:-:S04]  /*0080*/  IMAD R5, R6, 0xa, RZ ;  /* 0x0000000a06057824 */ /* 0x000fc800078e02ff */
[----:B--2---:R-:W-:-:S05]  /*0090*/  IMAD.WIDE R2, R5, 0x4, R2 ;  /* 0x0000000405027825 */ /* 0x004fca00078e0202 */
[----:B-1----:R-:W2:Y:S04]  /*00a0*/  LDG.E R17, desc[UR4][R2.64+0x4] ;  /* 0x0000040402117981 */ /* 0x002ea8000c1e1900 */
[----:B------:R-:W4:Y:S04]  /*00b0*/  LDG.E R21, desc[UR4][R2.64+0x8] ;  /* 0x0000080402157981 */ /* 0x000f28000c1e1900 */
[----:B------:R-:W5:Y:S04]  /*00c0*/  LDG.E R19, desc[UR4][R2.64+0xc] ;  /* 0x00000c0402137981 */ /* 0x000f68000c1e1900 */
[----:B------:R-:W5:Y:S04]  /*00d0*/  LDG.E R9, desc[UR4][R2.64] ;  /* 0x0000000402097981 */ /* 0x000f68000c1e1900 */
[----:B------:R-:W5:Y:S04]  /*00e0*/  LDG.E R15, desc[UR4][R2.64+0x10] ;  /* 0x00001004020f7981 */ /* 0x000f68000c1e1900 */
[----:B------:R-:W5:Y:S04]  /*00f0*/  LDG.E R11, desc[UR4][R2.64+0x14] ;  /* 0x00001404020b7981 */ /* 0x000f68000c1e1900 */
[----:B------:R-:W5:Y:S04]  /*0100*/  LDG.E R13, desc[UR4][R2.64+0x18] ;  /* 0x00001804020d7981 */ /* 0x000f68000c1e1900 */
[----:B------:R-:W5:Y:S01]  /*0110*/  LDG.E R7, desc[UR4][R2.64+0x1c] ;  /* 0x00001c0402077981 */ /* 0x000f62000c1e1900 */
[C---:B---3--:R-:W-:Y:S01]  /*0120*/  FMUL R10, R8.reuse, 0.25 ;  /* 0x3e800000080a7820 */ /* 0x048fe20000400000 */
[----:B------:R-:W-:Y:S01]  /*0130*/  FMUL R12, R8, 0.25 ;  /* 0x3e800000080c7820 */ /* 0x000fe20000400000 */
[CC--:B--2---:R-:W-:Y:S01]  /*0140*/  FFMA R0, R17.reuse, R17.reuse, 1 ;  /* 0x3f80000011007423 */ /* 0x0c4fe20000000011 */
[----:B------:R-:W-:-:S03]  /*0150*/  FFMA R14, R17, R17, 1 ;  /* 0x3f800000110e7423 */ /* 0x000fc60000000011 */
[----:B------:R-:W-:-:S04]  /*0160*/  FFMA R4, R0, R10, R17 ;  /* 0x0000000a00047223 */ /* 0x000fc80000000011 */
[----:B------:R-:W-:-:S04]  /*0170*/  FFMA R4, R4, R4, 1 ;  /* 0x3f80000004047423 */ /* 0x000fc80000000004 */
[C---:B------:R-:W-:Y:S01]  /*0180*/  FMUL R5, R4.reuse, 0.28125 ;  /* 0x3e90000004057820 */ /* 0x040fe20000400000 */
[C---:B------:R-:W-:Y:S01]  /*0190*/  FMUL R23, R4.reuse, 8 ;  /* 0x4100000004177820 */ /* 0x040fe20000400000 */
[----:B------:R-:W-:Y:S02]  /*01a0*/  FADD R27, R4, R4 ;  /* 0x00000004041b7221 */ /* 0x000fe40000000000 */
[----:B------:R-:W-:Y:S01]  /*01b0*/  FFMA R16, R0, 0.09375, R5 ;  /* 0x3dc0000000107823 */ /* 0x000fe20000000005 */
[----:B------:R-:W-:Y:S01]  /*01c0*/  FMUL R5, R4, 3.2771961688995361328 ;  /* 0x4051bd9504057820 */ /* 0x000fe20000400000 */
[C---:B------:R-:W-:Y:S01]  /*01d0*/  FFMA R25, R0.reuse, 2.0324075222015380859, -R23 ;  /* 0x400212f700197823 */ /* 0x040fe20000000817 */
[----:B------:R-:W-:Y:S01]  /*01e0*/  FFMA R23, R0, -0.29629629850387573242, R27 ;  /* 0xbe97b42600177823 */ /* 0x000fe2000000001b */
[----:B------:R-:W-:Y:S01]  /*01f0*/  FFMA R16, R16, R8, R17 ;  /* 0x0000000810107223 */ /* 0x000fe20000000011 */
[----:B------:R-:W-:Y:S01]  /*0200*/  FFMA R5, R0, 0.87938100099563598633, -R5 ;  /* 0x3f611f1d00057823 */ /* 0x000fe20000000805 */
[----:B------:R-:W-:-:S02]  /*0210*/  FFMA R4, R14, R12, R17 ;  /* 0x0000000c0e047223 */ /* 0x000fc40000000011 */
[----:B------:R-:W-:-:S04]  /*0220*/  FFMA R16, R16, R16, 1 ;  /* 0x3f80000010107423 */ /* 0x000fc80000000010 */
[----:B------:R-:W-:Y:S02]  /*0230*/  FFMA R0, R16, 3.3208920955657958984, R5 ;  /* 0x4054897f10007823 */ /* 0x000fe40000000005 */
[----:B------:R-:W2:Y:S01]  /*0240*/  LDG.E R5, desc[UR4][R2.64+0x20] ;  /* 0x0000200402057981 */ /* 0x000ea2000c1e1900 */
[----:B------:R-:W-:-:S03]  /*0250*/  FFMA R27, R4, R4, 1 ;  /* 0x3f800000041b7423 */ /* 0x000fc60000000004 */
[----:B------:R-:W3:Y:S01]  /*0260*/  LDG.E R4, desc[UR4][R2.64+0x24] ;  /* 0x0000240402047981 */ /* 0x000ee2000c1e1900 */
[----:B------:R-:W-:Y:S01]  /*0270*/  FFMA R18, R0, R8, R17 ;  /* 0x0000000800127223 */ /* 0x000fe20000000011 */
[----:B----4-:R-:W-:Y:S01]  /*0280*/  FFMA R0, R21, R21, 1 ;  /* 0x3f80000015007423 */ /* 0x010fe20000000015 */
[----:B------:R-:W-:Y:S01]  /*0290*/  FMUL R27, RZ, R27 ;  /* 0x0000001bff1b7220 */ /* 0x000fe20000400000 */
[----:B------:R-:W-:Y:S01]  /*02a0*/  FFMA R25, R16, 7.1734890937805175781, R25 ;  /* 0x40e58d3910197823 */ /* 0x000fe20000000019 */
[----:B------:R-:W-:Y:S01]  /*02b0*/  FFMA R18, R18, R18, 1 ;  /* 0x3f80000012127423 */ /* 0x000fe20000000012 */
[----:B------:R-:W-:Y:S01]  /*02c0*/  FFMA R20, R0, R10, R21 ;  /* 0x0000000a00147223 */ /* 0x000fe20000000015 */
[C-C-:B------:R-:W-:Y:S01]  /*02d0*/  FFMA R29, R14.reuse, 0.11574073880910873413, R27.reuse ;  /* 0x3ded097b0e1d7823 */ /* 0x140fe2000000001b */
[----:B------:R-:W-:Y:S01]  /*02e0*/  FFMA R27, R14, -0.0027777776122093200684, R27 ;  /* 0xbb360b600e1b7823 */ /* 0x000fe2000000001b */
[----:B------:R-:W-:Y:S01]  /*02f0*/  FFMA R22, R18, -0.2058966904878616333, R25 ;  /* 0xbe52d69512167823 */ /* 0x000fe20000000019 */
[----:B------:R-:W-:Y:S01]  /*0300*/  FFMA R14, R20, R20, 1 ;  /* 0x3f800000140e7423 */ /* 0x000fe20000000014 */
[C---:B------:R-:W-:Y:S01]  /*0310*/  FFMA R25, R16.reuse, -1.3816764354705810547, R23 ;  /* 0xbfb0dac610197823 */ /* 0x040fe20000000017 */
[C---:B------:R-:W-:Y:S01]  /*0320*/  FFMA R29, R16.reuse, 0.54892790317535400391, R29 ;  /* 0x3f0c868a101d7823 */ /* 0x040fe2000000001d */
[----:B------:R-:W-:Y:S01]  /*0330*/  FFMA R27, R16, 0.029941558837890625, R27 ;  /* 0x3cf54800101b7823 */ /* 0x000fe2000000001b */
[----:B------:R-:W-:Y:S01]  /*0340*/  FMUL R23, R14, 0.28125 ;  /* 0x3e9000000e177820 */ /* 0x000fe20000400000 */
[----:B------:R-:W-:Y:S01]  /*0350*/  FFMA R22, R22, R8, R17 ;  /* 0x0000000816167223 */ /* 0x000fe20000000011 */
[C---:B------:R-:W-:Y:S01]  /*0360*/  FFMA R25, R18.reuse, 0.45297271013259887695, R25 ;  /* 0x3ee7ec0a12197823 */ /* 0x040fe20000000019 */
[C---:B------:R-:W-:Y:S01]  /*0370*/  FFMA R29, R18.reuse, 0.53572297096252441406, R29 ;  /* 0x3f092524121d7823 */ /* 0x040fe2000000001d */
[----:B------:R-:W-:Y:S01]  /*0380*/  FFMA R27, R18, 0.029591500759124755859, R27 ;  /* 0x3cf269e0121b7823 */ /* 0x000fe2000000001b */
[----:B------:R-:W-:Y:S01]  /*0390*/  FFMA R18, R0, 0.09375, R23 ;  /* 0x3dc0000000127823 */ /* 0x000fe20000000017 */
[----:B------:R-:W-:Y:S01]  /*03a0*/  FFMA R16, R22, R22, 1 ;  /* 0x3f80000016107423 */ /* 0x000fe20000000016 */
[----:B------:R-:W-:-:S02]  /*03b0*/  FMUL R23, R14, 3.2771961688995361328 ;  /* 0x4051bd950e177820 */ /* 0x000fc40000400000 */
[----:B------:R-:W-:Y:S01]  /*03c0*/  FFMA R20, R18, R8, R21 ;  /* 0x0000000812147223 */ /* 0x000fe20000000015 */
[C---:B------:R-:W-:Y:S01]  /*03d0*/  FFMA R24, R16.reuse, -0.20000000298023223877, R29 ;  /* 0xbe4ccccd10187823 */ /* 0x040fe2000000001d */
[----:B------:R-:W-:Y:S01]  /*03e0*/  FFMA R22, R16, -0.27500000596046447754, R25 ;  /* 0xbe8ccccd10167823 */ /* 0x000fe20000000019 */
[----:B------:R-:W-:Y:S01]  /*03f0*/  FFMA R18, R21, R21, 1 ;  /* 0x3f80000015127423 */ /* 0x000fe20000000015 */
[----:B------:R-:W-:Y:S01]  /*0400*/  FFMA R23, R0, 0.87938100099563598633, -R23 ;  /* 0x3f611f1d00177823 */ /* 0x000fe20000000817 */
[----:B------:R-:W-:Y:S01]  /*0410*/  FFMA R20, R20, R20, 1 ;  /* 0x3f80000014147423 */ /* 0x000fe20000000014 */
[-CC-:B------:R-:W-:Y:S01]  /*0420*/  FFMA R29, R24, R8.reuse, R17.reuse ;  /* 0x00000008181d7223 */ /* 0x180fe20000000011 */
[----:B------:R-:W-:Y:S01]  /*0430*/  FFMA R17, R22, R8, R17 ;  /* 0x0000000816117223 */ /* 0x000fe20000000011 */
[----:B------:R-:W-:Y:S01]  /*0440*/  FFMA R24, R18, R12, R21 ;  /* 0x0000000c12187223 */ /* 0x000fe20000000015 */
[----:B------:R-:W-:Y:S01]  /*0450*/  FMUL R25, R14, 8 ;  /* 0x410000000e197820 */ /* 0x000fe20000400000 */
[----:B------:R-:W-:Y:S01]  /*0460*/  FFMA R22, R20, 3.3208920955657958984, R23 ;  /* 0x4054897f14167823 */ /* 0x000fe20000000017 */
[----:B------:R-:W-:Y:S01]  /*0470*/  FFMA R16, R16, -0.019999995827674865723, R27 ;  /* 0xbca3d70810107823 */ /* 0x000fe2000000001b */
[----:B------:R-:W-:Y:S01]  /*0480*/  FFMA R23, R24, R24, 1 ;  /* 0x3f80000018177423 */ /* 0x000fe20000000018 */
[----:B------:R-:W-:Y:S01]  /*0490*/  FFMA R25, R0, 2.0324075222015380859, -R25 ;  /* 0x400212f700197823 */ /* 0x000fe20000000819 */
[----:B------:R-:W-:Y:S01]  /*04a0*/  FFMA R22, R22, R8, R21 ;  /* 0x0000000816167223 */ /* 0x000fe20000000015 */
[----:B------:R-:W-:Y:S01]  /*04b0*/  FADD R27, R14, R14 ;  /* 0x0000000e0e1b7221 */ /* 0x000fe20000000000 */
[----:B------:R-:W-:Y:S01]  /*04c0*/  FMUL R23, RZ, R23 ;  /* 0x00000017ff177220 */ /* 0x000fe20000400000 */
[----:B------:R-:W-:Y:S01]  /*04d0*/  FFMA R25, R20, 7.1734890937805175781, R25 ;  /* 0x40e58d3914197823 */ /* 0x000fe20000000019 */
[----:B------:R-:W-:Y:S01]  /*04e0*/  FFMA R22, R22, R22, 1 ;  /* 0x3f80000016167423 */ /* 0x000fe20000000016 */
[----:B------:R0:W-:Y:S01]  /*04f0*/  STG.E desc[UR4][R2.64+0x4], R29 ;  /* 0x0000041d02007986 */ /* 0x0001e2000c101904 */
[----:B------:R-:W-:Y:S01]  /*0500*/  FFMA R27, R0, -0.29629629850387573242, R27 ;  /* 0xbe97b426001b7823 */ /* 0x000fe2000000001b */
[----:B------:R-:W-:Y:S01]  /*0510*/  FFMA R17, R17, R17, 1 ;  /* 0x3f80000011117423 */ /* 0x000fe20000000011 */
[----:B------:R-:W-:-:S02]  /*0520*/  FFMA R14, R22, -0.2058966904878616333, R25 ;  /* 0xbe52d695160e7823 */ /* 0x000fc40000000019 */
[----:B------:R-:W-:Y:S01]  /*0530*/  FFMA R27, R20, -1.3816764354705810547, R27 ;  /* 0xbfb0dac6141b7823 */ /* 0x000fe2000000001b */
[----:B------:R-:W-:Y:S01]  /*0540*/  FFMA R17, R17, -0.036363635212182998657, R16 ;  /* 0xbd14f20911117823 */ /* 0x000fe20000000010 */
[----:B------:R-:W-:Y:S02]  /*0550*/  FFMA R14, R14, R8, R21 ;  /* 0x000000080e0e7223 */ /* 0x000fe40000000015 */
[----:B------:R-:W-:Y:S02]  /*0560*/  FFMA R27, R22, 0.45297271013259887695, R27 ;  /* 0x3ee7ec0a161b7823 */ /* 0x000fe4000000001b */
[----:B------:R-:W-:Y:S01]  /*0570*/  FFMA R0, R14, R14, 1 ;  /* 0x3f8000000e007423 */ /* 0x000fe2000000000e */
[C-C-:B0-----:R-:W-:Y:S01]  /*0580*/  FFMA R29, R18.reuse, 0.11574073880910873413, R23.reuse ;  /* 0x3ded097b121d7823 */ /* 0x141fe20000000017 */
[----:B------:R-:W-:Y:S02]  /*0590*/  FFMA R23, R18, -0.0027777776122093200684, R23 ;  /* 0xbb360b6012177823 */ /* 0x000fe40000000017 */
[----:B------:R-:W-:Y:S01]  /*05a0*/  FFMA R14, R0, -0.27500000596046447754, R27 ;  /* 0xbe8ccccd000e7823 */ /* 0x000fe2000000001b */
[C---:B------:R-:W-:Y:S01]  /*05b0*/  FFMA R29, R20.reuse, 0.54892790317535400391, R29 ;  /* 0x3f0c868a141d7823 */ /* 0x040fe2000000001d */
[----:B------:R-:W-:Y:S01]  /*05c0*/  FFMA R23, R20, 0.029941558837890625, R23 ;  /* 0x3cf5480014177823 */ /* 0x000fe20000000017 */
[----:B-----5:R-:W-:-:S02]  /*05d0*/  FFMA R20, R19, R19, 1 ;  /* 0x3f80000013147423 */ /* 0x020fc40000000013 */
[C---:B------:R-:W-:Y:S01]  /*05e0*/  FFMA R29, R22.reuse, 0.53572297096252441406, R29 ;  /* 0x3f092524161d7823 */ /* 0x040fe2000000001d */
[----:B------:R-:W-:-:S03]  /*05f0*/  FFMA R23, R22, 0.029591500759124755859, R23 ;  /* 0x3cf269e016177823 */ /* 0x000fc60000000017 */
[C---:B------:R-:W-:Y:S01]  /*0600*/  FFMA R18, R0.reuse, -0.20000000298023223877, R29 ;  /* 0xbe4ccccd00127823 */ /* 0x040fe2000000001d */
[----:B------:R-:W-:Y:S01]  /*0610*/  FFMA R16, R0, -0.019999995827674865723, R23 ;  /* 0xbca3d70800107823 */ /* 0x000fe20000000017 */
[----:B------:R-:W-:Y:S02]  /*0620*/  FFMA R0, R9, R9, 1 ;  /* 0x3f80000009007423 */ /* 0x000fe40000000009 */
[-CC-:B------:R-:W-:Y:S01]  /*0630*/  FFMA R25, R18, R8.reuse, R21.reuse ;  /* 0x0000000812197223 */ /* 0x180fe20000000015 */
[----:B------:R-:W-:Y:S01]  /*0640*/  FFMA R21, R14, R8, R21 ;  /* 0x000000080e157223 */ /* 0x000fe20000000015 */
[--C-:B------:R-:W-:Y:S01]  /*0650*/  FFMA R14, R20, R10, R19.reuse ;  /* 0x0000000a140e7223 */ /* 0x100fe20000000013 */
[----:B------:R-:W-:Y:S02]  /*0660*/  FFMA R18, R19, R19, 1 ;  /* 0x3f80000013127423 */ /* 0x000fe40000000013 */
[----:B------:R0:W-:Y:S01]  /*0670*/  STG.E desc[UR4][R2.64+0x8], R25 ;  /* 0x0000081902007986 */ /* 0x0001e2000c101904 */
[----:B------:R-:W-:Y:S01]  /*0680*/  FFMA R14, R14, R14, 1 ;  /* 0x3f8000000e0e7423 */ /* 0x000fe2000000000e */
[----:B------:R-:W-:Y:S01]  /*0690*/  FFMA R22, R18, R12, R19 ;  /* 0x0000000c12167223 */ /* 0x000fe20000000013 */
[----:B------:R-:W-:Y:S01]  /*06a0*/  FFMA R21, R21, R21, 1 ;  /* 0x3f80000015157423 */ /* 0x000fe20000000015 */
[----:B------:R-:W-:Y:S01]  /*06b0*/  FFMA R12, R0, R10, R9 ;  /* 0x0000000a000c7223 */ /* 0x000fe20000000009 */
[----:B------:R-:W-:Y:S01]  /*06c0*/  FMUL R27, R14, 3.2771961688995361328 ;  /* 0x4051bd950e1b7820 */ /* 0x000fe20000400000 */
[----:B------:R-:W-:Y:S01]  /*06d0*/  FFMA R23, R22, R22, 1 ;  /* 0x3f80000016177423 */ /* 0x000fe20000000016 */
[C---:B------:R-:W-:Y:S01]  /*06e0*/  FMUL R29, R14.reuse, 8 ;  /* 0x410000000e1d7820 */ /* 0x040fe20000400000 */
[----:B------:R-:W-:Y:S01]  /*06f0*/  FFMA R21, R21, -0.036363635212182998657, R16 ;  /* 0xbd14f20915157823 */ /* 0x000fe20000000010 */
[----:B------:R-:W-:Y:S01]  /*0700*/  FADD R24, R14, R14 ;  /* 0x0000000e0e187221 */ /* 0x000fe20000000000 */
[----:B------:R-:W-:Y:S01]  /*0710*/  FFMA R12, R12, R12, 1 ;  /* 0x3f8000000c0c7423 */ /* 0x000fe2000000000c */
[----:B------:R-:W-:Y:S01]  /*0720*/  FMUL R23, RZ, R23 ;  /* 0x00000017ff177220 */ /* 0x000fe20000400000 */
[----:B0-----:R-:W-:Y:S01]  /*0730*/  FMUL R25, R14, 0.28125 ;  /* 0x3e9000000e197820 */ /* 0x001fe20000400000 */
[C---:B------:R-:W-:Y:S01]  /*0740*/  FFMA R14, R20.reuse, 0.87938100099563598633, -R27 ;  /* 0x3f611f1d140e7823 */ /* 0x040fe2000000081b */
[----:B------:R-:W-:-:S02]  /*0750*/  FFMA R22, R20, 2.0324075222015380859, -R29 ;  /* 0x400212f714167823 */ /* 0x000fc4000000081d */
[C---:B------:R-:W-:Y:S01]  /*0760*/  FFMA R16, R20.reuse, 0.09375, R25 ;  /* 0x3dc0000014107823 */ /* 0x040fe20000000019 */
[----:B------:R-:W-:Y:S01]  /*0770*/  FFMA R20, R20, -0.29629629850387573242, R24 ;  /* 0xbe97b42614147823 */ /* 0x000fe20000000018 */
[----:B------:R-:W-:Y:S02]  /*0780*/  FMUL R25, R12, 0.28125 ;  /* 0x3e9000000c197820 */ /* 0x000fe40000400000 */
[----:B------:R-:W-:Y:S01]  /*0790*/  FFMA R24, R16, R8, R19 ;  /* 0x0000000810187223 */ /* 0x000fe20000000013 */
[C-C-:B------:R-:W-:Y:S01]  /*07a0*/  FFMA R16, R18.reuse, 0.11574073880910873413, R23.reuse ;  /* 0x3ded097b12107823 */ /* 0x140fe20000000017 */
[----:B------:R-:W-:Y:S02]  /*07b0*/  FFMA R18, R18, -0.0027777776122093200684, R23 ;  /* 0xbb360b6012127823 */ /* 0x000fe40000000017 */
[----:B------:R-:W-:Y:S01]  /*07c0*/  FFMA R23, R24, R24, 1 ;  /* 0x3f80000018177423 */ /* 0x000fe20000000018 */
[----:B------:R-:W-:Y:S01]  /*07d0*/  FFMA R24, R0, 0.09375, R25 ;  /* 0x3dc0000000187823 */ /* 0x000fe20000000019 */
[----:B------:R-:W-:-:S02]  /*07e0*/  FMUL R25, R12, 3.2771961688995361328 ;  /* 0x4051bd950c197820 */ /* 0x000fc40000400000 */
[C---:B------:R-:W-:Y:S01]  /*07f0*/  FFMA R14, R23.reuse, 3.3208920955657958984, R14 ;  /* 0x4054897f170e7823 */ /* 0x040fe2000000000e */
[-C--:B------:R-:W-:Y:S01]  /*0800*/  FFMA R24, R24, R8.reuse, R9 ;  /* 0x0000000818187223 */ /* 0x080fe20000000009 */
[----:B------:R-:W-:Y:S01]  /*0810*/  FFMA R25, R0, 0.87938100099563598633, -R25 ;  /* 0x3f611f1d00197823 */ /* 0x000fe20000000819 */
[C---:B------:R-:W-:Y:S01]  /*0820*/  FFMA R27, R23.reuse, -1.3816764354705810547, R20 ;  /* 0xbfb0dac6171b7823 */ /* 0x040fe20000000014 */
[----:B------:R-:W-:Y:S01]  /*0830*/  FFMA R26, R14, R8, R19 ;  /* 0x000000080e1a7223 */ /* 0x000fe20000000013 */
[----:B------:R-:W-:Y:S01]  /*0840*/  FFMA R14, R24, R24, 1 ;  /* 0x3f800000180e7423 */ /* 0x000fe20000000018 */
[C---:B------:R-:W-:Y:S01]  /*0850*/  FFMA R22, R23.reuse, 7.1734890937805175781, R22 ;  /* 0x40e58d3917167823 */ /* 0x040fe20000000016 */
[C---:B------:R-:W-:Y:S01]  /*0860*/  FFMA R29, R23.reuse, 0.54892790317535400391, R16 ;  /* 0x3f0c868a171d7823 */ /* 0x040fe20000000010 */
[----:B------:R-:W-:Y:S01]  /*0870*/  FFMA R20, R26, R26, 1 ;  /* 0x3f8000001a147423 */ /* 0x000fe2000000001a */
[----:B------:R-:W-:Y:S01]  /*0880*/  FFMA R26, R23, 0.029941558837890625, R18 ;  /* 0x3cf54800171a7823 */ /* 0x000fe20000000012 */
[----:B------:R-:W-:Y:S01]  /*0890*/  FFMA R24, R14, 3.3208920955657958984, R25 ;  /* 0x4054897f0e187823 */ /* 0x000fe20000000019 */
[----:B------:R-:W-:Y:S01]  /*08a0*/  FMUL R23, R12, 8 ;  /* 0x410000000c177820 */ /* 0x000fe20000400000 */
[C---:B------:R-:W-:Y:S01]  /*08b0*/  FFMA R22, R20.reuse, -0.2058966904878616333, R22 ;  /* 0xbe52d69514167823 */ /* 0x040fe20000000016 */
[----:B------:R-:W-:Y:S01]  /*08c0*/  FFMA R18, R20, 0.45297271013259887695, R27 ;  /* 0x3ee7ec0a14127823 */ /* 0x000fe2000000001b */
[----:B------:R-:W-:Y:S01]  /*08d0*/  FFMA R24, R24, R8, R9 ;  /* 0x0000000818187223 */ /* 0x000fe20000000009 */
[----:B------:R-:W-:Y:S01]  /*08e0*/  FFMA R23, R0, 2.0324075222015380859, -R23 ;  /* 0x400212f700177823 */ /* 0x000fe20000000817 */
[C---:B------:R-:W-:Y:S01]  /*08f0*/  FFMA R16, R20.reuse, 0.53572297096252441406, R29 ;  /* 0x3f09252414107823 */ /* 0x040fe2000000001d */
[----:B------:R-:W-:Y:S01]  /*0900*/  FFMA R20, R20, 0.029591500759124755859, R26 ;  /* 0x3cf269e014147823 */ /* 0x000fe2000000001a */
[----:B------:R-:W-:Y:S01]  /*0910*/  FADD R25, R12, R12 ;  /* 0x0000000c0c197221 */ /* 0x000fe20000000000 */
[----:B------:R-:W-:Y:S01]  /*0920*/  FMUL R26, RZ, R12 ;  /* 0x0000000cff1a7220 */ /* 0x000fe20000400000 */
[----:B------:R-:W-:Y:S01]  /*0930*/  FFMA R27, R14, 7.1734890937805175781, R23 ;  /* 0x40e58d390e1b7823 */ /* 0x000fe20000000017 */
[----:B------:R-:W-:Y:S01]  /*0940*/  FFMA R12, R24, R24, 1 ;  /* 0x3f800000180c7423 */ /* 0x000fe20000000018 */
[C---:B------:R-:W-:Y:S01]  /*0950*/  FFMA R29, R0.reuse, -0.29629629850387573242, R25 ;  /* 0xbe97b426001d7823 */ /* 0x040fe20000000019 */
[C-C-:B------:R-:W-:Y:S01]  /*0960*/  FFMA R23, R0.reuse, 0.11574073880910873413, R26.reuse ;  /* 0x3ded097b00177823 */ /* 0x140fe2000000001a */
[----:B------:R-:W-:Y:S01]  /*0970*/  FFMA R25, R0, -0.0027777776122093200684, R26 ;  /* 0xbb360b6000197823 */ /* 0x000fe2000000001a */
[----:B------:R-:W-:Y:S01]  /*0980*/  FFMA R0, R12, -0.2058966904878616333, R27 ;  /* 0xbe52d6950c007823 */ /* 0x000fe2000000001b */
[----:B------:R-:W-:Y:S01]  /*0990*/  FFMA R27, R14, -1.3816764354705810547, R29 ;  /* 0xbfb0dac60e1b7823 */ /* 0x000fe2000000001d */
[-C--:B------:R-:W-:Y:S01]  /*09a0*/  FFMA R24, R22, R8.reuse, R19 ;  /* 0x0000000816187223 */ /* 0x080fe20000000013 */
[----:B------:R-:W-:Y:S01]  /*09b0*/  FFMA R29, R14, 0.029941558837890625, R25 ;  /* 0x3cf548000e1d7823 */ /* 0x000fe20000000019 */
[----:B------:R-:W-:Y:S01]  /*09c0*/  FFMA R0, R0, R8, R9 ;  /* 0x0000000800007223 */ /* 0x000fe20000000009 */
[----:B------:R-:W-:Y:S01]  /*09d0*/  FFMA R27, R12, 0.45297271013259887695, R27 ;  /* 0x3ee7ec0a0c1b7823 */ /* 0x000fe2000000001b */
[----:B------:R-:W-:Y:S01]  /*09e0*/  FFMA R23, R14, 0.54892790317535400391, R23 ;  /* 0x3f0c868a0e177823 */ /* 0x000fe20000000017 */
[----:B------:R-:W-:Y:S01]  /*09f0*/  FFMA R25, R24, R24, 1 ;  /* 0x3f80000018197423 */ /* 0x000fe20000000018 */
[----:B------:R-:W-:Y:S01]  /*0a00*/  FFMA R22, R0, R0, 1 ;  /* 0x3f80000000167423 */ /* 0x000fe20000000000 */
[C---:B------:R-:W-:Y:S01]  /*0a10*/  FFMA R29, R12.reuse, 0.029591500759124755859, R29 ;  /* 0x3cf269e00c1d7823 */ /* 0x040fe2000000001d */
[----:B------:R-:W-:Y:S01]  /*0a20*/  FFMA R23, R12, 0.53572297096252441406, R23 ;  /* 0x3f0925240c177823 */ /* 0x000fe20000000017 */
[----:B------:R-:W-:Y:S01]  /*0a30*/  FFMA R16, R25, -0.20000000298023223877, R16 ;  /* 0xbe4ccccd19107823 */ /* 0x000fe20000000010 */
[C---:B------:R-:W-:Y:S01]  /*0a40*/  FFMA R0, R22.reuse, -0.27500000596046447754, R27 ;  /* 0xbe8ccccd16007823 */ /* 0x040fe2000000001b */
[----:B------:R-:W-:Y:S01]  /*0a50*/  FFMA R29, R22, -0.019999995827674865723, R29 ;  /* 0xbca3d708161d7823 */ /* 0x000fe2000000001d */
[----:B------:R-:W-:Y:S01]  /*0a60*/  FFMA R12, R15, R15, 1 ;  /* 0x3f8000000f0c7423 */ /* 0x000fe2000000000f */
[-C--:B------:R-:W-:Y:S01]  /*0a70*/  FFMA R27, R16, R8.reuse, R19 ;  /* 0x00000008101b7223 */ /* 0x080fe20000000013 */
[----:B------:R-:W-:Y:S01]  /*0a80*/  FFMA R0, R0, R8, R9 ;  /* 0x0000000800007223 */ /* 0x000fe20000000009 */
[C---:B------:R-:W-:Y:S01]  /*0a90*/  FFMA R18, R25.reuse, -0.27500000596046447754, R18 ;  /* 0xbe8ccccd19127823 */ /* 0x040fe20000000012 */
[----:B------:R-:W-:Y:S01]  /*0aa0*/  FFMA R16, R12, R10, R15 ;  /* 0x0000000a0c107223 */ /* 0x000fe2000000000f */
[----:B------:R-:W-:Y:S01]  /*0ab0*/  FFMA R22, R22, -0.20000000298023223877, R23 ;  /* 0xbe4ccccd16167823 */ /* 0x000fe20000000017 */
[----:B------:R-:W-:Y:S01]  /*0ac0*/  FFMA R0, R0, R0, 1 ;  /* 0x3f80000000007423 */ /* 0x000fe20000000000 */
[----:B------:R-:W-:Y:S01]  /*0ad0*/  FFMA R18, R18, R8, R19 ;  /* 0x0000000812127223 */ /* 0x000fe20000000013 */
[----:B------:R-:W-:Y:S01]  /*0ae0*/  FFMA R16, R16, R16, 1 ;  /* 0x3f80000010107423 */ /* 0x000fe20000000010 */
[----:B------:R-:W-:Y:S01]  /*0af0*/  FFMA R20, R25, -0.019999995827674865723, R20 ;  /* 0xbca3d70819147823 */ /* 0x000fe20000000014 */
[----:B------:R-:W-:Y:S01]  /*0b00*/  FFMA R0, R0, -0.036363635212182998657, R29 ;  /* 0xbd14f20900007823 */ /* 0x000fe2000000001d */
[----:B------:R-:W-:Y:S01]  /*0b10*/  FFMA R25, R22, R8, R9 ;  /* 0x0000000816197223 */ /* 0x000fe20000000009 */
[----:B------:R-:W-:Y:S01]  /*0b20*/  FFMA R9, R18, R18, 1 ;  /* 0x3f80000012097423 */ /* 0x000fe20000000012 */
[----:B------:R0:W-:Y:S01]  /*0b30*/  STG.E desc[UR4][R2.64+0xc], R27 ;  /* 0x00000c1b02007986 */ /* 0x0001e2000c101904 */
[----:B------:R-:W-:Y:S01]  /*0b40*/  FFMA R0, |R0|, R8, RZ ;  /* 0x0000000800007223 */ /* 0x000fe200000002ff */
[C---:B------:R-:W-:Y:S01]  /*0b50*/  FMUL R23, R16.reuse, 8 ;  /* 0x4100000010177820 */ /* 0x040fe20000400000 */
[----:B------:R-:W-:Y:S01]  /*0b60*/  FFMA R20, R9, -0.036363635212182998657, R20 ;  /* 0xbd14f20909147823 */ /* 0x000fe20000000014 */
[----:B------:R-:W-:Y:S01]  /*0b70*/  FMUL R29, RZ, R16 ;  /* 0x00000010ff1d7220 */ /* 0x000fe20000400000 */
[-C--:B------:R-:W-:Y:S01]  /*0b80*/  FFMA R14, |R17|, R8.reuse, R0 ;  /* 0x00000008110e7223 */ /* 0x080fe20000000200 */
[----:B------:R-:W-:Y:S01]  /*0b90*/  FMUL R17, R16, 0.28125 ;  /* 0x3e90000010117820 */ /* 0x000fe20000400000 */
[----:B------:R-:W-:Y:S01]  /*0ba0*/  FFMA R0, R11, R11, 1 ;  /* 0x3f8000000b007423 */ /* 0x000fe2000000000b */
[----:B------:R1:W-:Y:S01]  /*0bb0*/  STG.E desc[UR4][R2.64], R25 ;  /* 0x0000001902007986 */ /* 0x0003e2000c101904 */
[----:B------:R-:W-:Y:S01]  /*0bc0*/  FFMA R9, |R21|, R8, R14 ;  /* 0x0000000815097223 */ /* 0x000fe2000000020e */
[----:B------:R-:W-:Y:S01]  /*0bd0*/  FFMA R18, R12, 0.09375, R17 ;  /* 0x3dc000000c127823 */ /* 0x000fe20000000011 */
[----:B------:R-:W-:Y:S01]  /*0be0*/  FFMA R14, R0, R10, R11 ;  /* 0x0000000a000e7223 */ /* 0x000fe2000000000b */
[C---:B------:R-:W-:Y:S01]  /*0bf0*/  FMUL R17, R16.reuse, 3.2771961688995361328 ;  /* 0x4051bd9510117820 */ /* 0x040fe20000400000 */
[----:B0-----:R-:W-:Y:S01]  /*0c00*/  FADD R27, R16, R16 ;  /* 0x00000010101b7221 */ /* 0x001fe20000000000 */
[----:B------:R-:W-:Y:S01]  /*0c10*/  FFMA R18, R18, R8, R15 ;  /* 0x0000000812127223 */ /* 0x000fe2000000000f */
[----:B------:R-:W-:Y:S01]  /*0c20*/  FFMA R14, R14, R14, 1 ;  /* 0x3f8000000e0e7423 */ /* 0x000fe2000000000e */
[----:B------:R-:W-:Y:S01]  /*0c30*/  FFMA R19, R12, 0.87938100099563598633, -R17 ;  /* 0x3f611f1d0c137823 */ /* 0x000fe20000000811 */
[----:B------:R-:W-:Y:S01]  /*0c40*/  FFMA R9, |R20|, R8, R9 ;  /* 0x0000000814097223 */ /* 0x000fe20000000209 */
[----:B------:R-:W-:Y:S01]  /*0c50*/  FFMA R16, R18, R18, 1 ;  /* 0x3f80000012107423 */ /* 0x000fe20000000012 */
[----:B------:R-:W-:Y:S01]  /*0c60*/  FMUL R21, R14, 0.28125 ;  /* 0x3e9000000e157820 */ /* 0x000fe20000400000 */
[C---:B-1----:R-:W-:Y:S01]  /*0c70*/  FFMA R25, R12.reuse, 2.0324075222015380859, -R23 ;  /* 0x400212f70c197823 */ /* 0x042fe20000000817 */
[----:B------:R-:W-:Y:S01]  /*0c80*/  FFMA R17, R12, -0.29629629850387573242, R27 ;  /* 0xbe97b4260c117823 */ /* 0x000fe2000000001b */
[----:B------:R-:W-:Y:S01]  /*0c90*/  FFMA R20, R16, 3.3208920955657958984, R19 ;  /* 0x4054897f10147823 */ /* 0x000fe20000000013 */
[----:B------:R-:W-:Y:S01]  /*0ca0*/  FFMA R18, R0, 0.09375, R21 ;  /* 0x3dc0000000127823 */ /* 0x000fe20000000015 */
[C-C-:B------:R-:W-:Y:S01]  /*0cb0*/  FFMA R19, R12.reuse, 0.11574073880910873413, R29.reuse ;  /* 0x3ded097b0c137823 */ /* 0x140fe2000000001d */
[----:B------:R-:W-:Y:S01]  /*0cc0*/  FFMA R21, R12, -0.0027777776122093200684, R29 ;  /* 0xbb360b600c157823 */ /* 0x000fe2000000001d */
[-C--:B------:R-:W-:Y:S01]  /*0cd0*/  FFMA R20, R20, R8.reuse, R15 ;  /* 0x0000000814147223 */ /* 0x080fe2000000000f */
[----:B------:R-:W-:Y:S01]  /*0ce0*/  FFMA R12, R18, R8, R11 ;  /* 0x00000008120c7223 */ /* 0x000fe2000000000b */
[----:B------:R-:W-:Y:S01]  /*0cf0*/  FFMA R25, R16, 7.1734890937805175781, R25 ;  /* 0x40e58d3910197823 */ /* 0x000fe20000000019 */
[----:B------:R-:W-:Y:S01]  /*0d00*/  FMUL R23, R14, 3.2771961688995361328 ;  /* 0x4051bd950e177820 */ /* 0x000fe20000400000 */
[----:B------:R-:W-:Y:S01]  /*0d10*/  FFMA R18, R20, R20, 1 ;  /* 0x3f80000014127423 */ /* 0x000fe20000000014 */
[----:B------:R-:W-:Y:S01]  /*0d20*/  FFMA R12, R12, R12, 1 ;  /* 0x3f8000000c0c7423 */ /* 0x000fe2000000000c */
[----:B------:R-:W-:Y:S01]  /*0d30*/  FFMA R27, R16, -1.3816764354705810547, R17 ;  /* 0xbfb0dac6101b7823 */ /* 0x000fe20000000011 */
[----:B------:R-:W-:Y:S01]  /*0d40*/  FFMA R23, R0, 0.87938100099563598633, -R23 ;  /* 0x3f611f1d00177823 */ /* 0x000fe20000000817 */
[----:B------:R-:W-:Y:S01]  /*0d50*/  FFMA R20, R18, -0.2058966904878616333, R25 ;  /* 0xbe52d69512147823 */ /* 0x000fe20000000019 */
[C---:B------:R-:W-:Y:S01]  /*0d60*/  FFMA R19, R16.reuse, 0.54892790317535400391, R19 ;  /* 0x3f0c868a10137823 */ /* 0x040fe20000000013 */
[----:B------:R-:W-:Y:S01]  /*0d70*/  FFMA R25, R16, 0.029941558837890625, R21 ;  /* 0x3cf5480010197823 */ /* 0x000fe20000000015 */
[----:B------:R-:W-:Y:S01]  /*0d80*/  FMUL R17, R14, 8 ;  /* 0x410000000e117820 */ /* 0x000fe20000400000 */
[----:B------:R-:W-:Y:S01]  /*0d90*/  FFMA R20, R20, R8, R15 ;  /* 0x0000000814147223 */ /* 0x000fe2000000000f */
[----:B------:R-:W-:Y:S01]  /*0da0*/  FFMA R16, R12, 3.3208920955657958984, R23 ;  /* 0x4054897f0c107823 */ /* 0x000fe20000000017 */
[----:B------:R-:W-:Y:S01]  /*0db0*/  FFMA R21, R18, 0.53572297096252441406, R19 ;  /* 0x3f09252412157823 */ /* 0x000fe20000000013 */
[----:B------:R-:W-:Y:S01]  /*0dc0*/  FFMA R19, R0, 2.0324075222015380859, -R17 ;  /* 0x400212f700137823 */ /* 0x000fe20000000811 */
[----:B------:R-:W-:Y:S01]  /*0dd0*/  FFMA R20, R20, R20, 1 ;  /* 0x3f80000014147423 */ /* 0x000fe20000000014 */
[----:B------:R-:W-:Y:S01]  /*0de0*/  FFMA R17, R16, R8, R11 ;  /* 0x0000000810117223 */ /* 0x000fe2000000000b */
[C---:B------:R-:W-:Y:S01]  /*0df0*/  FFMA R27, R18.reuse, 0.45297271013259887695, R27 ;  /* 0x3ee7ec0a121b7823 */ /* 0x040fe2000000001b */
[----:B------:R-:W-:Y:S01]  /*0e00*/  FFMA R25, R18, 0.029591500759124755859, R25 ;  /* 0x3cf269e012197823 */ /* 0x000fe20000000019 */
[----:B------:R-:W-:Y:S01]  /*0e10*/  FFMA R24, R20, -0.20000000298023223877, R21 ;  /* 0xbe4ccccd14187823 */ /* 0x000fe20000000015 */
[----:B------:R-:W-:Y:S01]  /*0e20*/  FADD R21, R14, R14 ;  /* 0x0000000e0e157221 */ /* 0x000fe20000000000 */
[----:B------:R-:W-:Y:S01]  /*0e30*/  FFMA R18, R12, 7.1734890937805175781, R19 ;  /* 0x40e58d390c127823 */ /* 0x000fe20000000013 */
[----:B------:R-:W-:Y:S01]  /*0e40*/  FFMA R17, R17, R17, 1 ;  /* 0x3f80000011117423 */ /* 0x000fe20000000011 */
[----:B------:R-:W-:Y:S01]  /*0e50*/  FMUL R19, RZ, R14 ;  /* 0x0000000eff137220 */ /* 0x000fe20000400000 */
[----:B------:R-:W-:Y:S01]  /*0e60*/  FFMA R21, R0, -0.29629629850387573242, R21 ;  /* 0xbe97b42600157823 */ /* 0x000fe20000000015 */
[----:B------:R-:W-:Y:S01]  /*0e70*/  FFMA R16, R20, -0.019999995827674865723, R25 ;  /* 0xbca3d70814107823 */ /* 0x000fe20000000019 */
[C---:B------:R-:W-:Y:S01]  /*0e80*/  FFMA R18, R17.reuse, -0.2058966904878616333, R18 ;  /* 0xbe52d69511127823 */ /* 0x040fe20000000012 */
[----:B------:R-:W-:Y:S01]  /*0e90*/  FFMA R25, R0, 0.11574073880910873413, R19 ;  /* 0x3ded097b00197823 */ /* 0x000fe20000000013 */
[----:B------:R-:W-:Y:S01]  /*0ea0*/  FFMA R14, R12, -1.3816764354705810547, R21 ;  /* 0xbfb0dac60c0e7823 */ /* 0x000fe20000000015 */
[----:B------:R-:W-:Y:S01]  /*0eb0*/  FFMA R21, R0, -0.0027777776122093200684, R19 ;  /* 0xbb360b6000157823 */ /* 0x000fe20000000013 */
[----:B------:R-:W-:Y:S01]  /*0ec0*/  FFMA R18, R18, R8, R11 ;  /* 0x0000000812127223 */ /* 0x000fe2000000000b */
[----:B------:R-:W-:Y:S01]  /*0ed0*/  FFMA R22, R20, -0.27500000596046447754, R27 ;  /* 0xbe8ccccd14167823 */ /* 0x000fe2000000001b */
[----:B------:R-:W-:Y:S01]  /*0ee0*/  FFMA R0, R12, 0.54892790317535400391, R25 ;  /* 0x3f0c868a0c007823 */ /* 0x000fe20000000019 */
[C---:B------:R-:W-:Y:S01]  /*0ef0*/  FFMA R19, R17.reuse, 0.45297271013259887695, R14 ;  /* 0x3ee7ec0a11137823 */ /* 0x040fe2000000000e */
[----:B------:R-:W-:Y:S01]  /*0f00*/  FFMA R18, R18, R18, 1 ;  /* 0x3f80000012127423 */ /* 0x000fe20000000012 */
[-C--:B------:R-:W-:Y:S01]  /*0f10*/  FFMA R23, R24, R8.reuse, R15 ;  /* 0x0000000818177223 */ /* 0x080fe2000000000f */
[----:B------:R-:W-:Y:S01]  /*0f20*/  FFMA R12, R12, 0.029941558837890625, R21 ;  /* 0x3cf548000c0c7823 */ /* 0x000fe20000000015 */
[-C--:B------:R-:W-:Y:S01]  /*0f30*/  FFMA R15, R22, R8.reuse, R15 ;  /* 0x00000008160f7223 */ /* 0x080fe2000000000f */
[C---:B------:R-:W-:Y:S01]  /*0f40*/  FFMA R21, R17.reuse, 0.53572297096252441406, R0 ;  /* 0x3f09252411157823 */ /* 0x040fe20000000000 */
[C---:B------:R-:W-:Y:S01]  /*0f50*/  FFMA R0, R18.reuse, -0.27500000596046447754, R19 ;  /* 0xbe8ccccd12007823 */ /* 0x040fe20000000013 */
[----:B------:R-:W-:Y:S01]  /*0f60*/  FFMA R17, R17, 0.029591500759124755859, R12 ;  /* 0x3cf269e011117823 */ /* 0x000fe2000000000c */
[----:B------:R-:W-:Y:S01]  /*0f70*/  FFMA R15, R15, R15, 1 ;  /* 0x3f8000000f0f7423 */ /* 0x000fe2000000000f */
[----:B------:R-:W-:Y:S01]  /*0f80*/  FFMA R14, R18, -0.20000000298023223877, R21 ;  /* 0xbe4ccccd120e7823 */ /* 0x000fe20000000015 */
[-CC-:B------:R-:W-:Y:S01]  /*0f90*/  FFMA R0, R0, R8.reuse, R11.reuse ;  /* 0x0000000800007223 */ /* 0x180fe2000000000b */
[----:B------:R-:W-:Y:S01]  /*0fa0*/  FFMA R12, R13, R13, 1 ;  /* 0x3f8000000d0c7423 */ /* 0x000fe2000000000d */
[----:B------:R-:W-:Y:S01]  /*0fb0*/  FFMA R16, R15, -0.036363635212182998657, R16 ;  /* 0xbd14f2090f107823 */ /* 0x000fe20000000010 */
[----:B------:R-:W-:Y:S01]  /*0fc0*/  FFMA R21, R14, R8, R11 ;  /* 0x000000080e157223 */ /* 0x000fe2000000000b */
[----:B------:R-:W-:Y:S01]  /*0fd0*/  FFMA R17, R18, -0.019999995827674865723, R17 ;  /* 0xbca3d70812117823 */ /* 0x000fe20000000011 */
[----:B------:R-:W-:Y:S01]  /*0fe0*/  FFMA R14, R0, R0, 1 ;  /* 0x3f800000000e7423 */ /* 0x000fe20000000000 */
[----:B------:R-:W-:Y:S01]  /*0ff0*/  FFMA R11, R12, R10, R13 ;  /* 0x0000000a0c0b7223 */ /* 0x000fe2000000000d */
[----:B------:R-:W-:Y:S01]  /*1000*/  FFMA R9, |R16|, R8, R9 ;  /* 0x0000000810097223 */ /* 0x000fe20000000209 */
[----:B------:R-:W-:Y:S01]  /*1010*/  FFMA R0, R7, R7, 1 ;  /* 0x3f80000007007423 */ /* 0x000fe20000000007 */
[----:B------:R-:W-:Y:S01]  /*1020*/  FFMA R16, R14, -0.036363635212182998657, R17 ;  /* 0xbd14f2090e107823 */ /* 0x000fe20000000011 */
[----:B------:R-:W-:Y:S01]  /*1030*/  FFMA R14, R11, R11, 1 ;  /* 0x3f8000000b0e7423 */ /* 0x000fe2000000000b */
[----:B------:R0:W-:Y:S01]  /*1040*/  STG.E desc[UR4][R2.64+0x10], R23 ;  /* 0x0000101702007986 */ /* 0x0001e2000c101904 */
[----:B------:R-:W-:Y:S01]  /*1050*/  FFMA R11, R0, R10, R7 ;  /* 0x0000000a000b7223 */ /* 0x000fe20000000007 */
[----:B------:R-:W-:Y:S01]  /*1060*/  FFMA R9, |R16|, R8, R9 ;  /* 0x0000000810097223 */ /* 0x000fe20000000209 */
[C---:B------:R-:W-:Y:S01]  /*1070*/  FMUL R15, R14.reuse, 0.28125 ;  /* 0x3e9000000e0f7820 */ /* 0x040fe20000400000 */
[C---:B------:R-:W-:Y:S01]  /*1080*/  FMUL R19, R14.reuse, 3.2771961688995361328 ;  /* 0x4051bd950e137820 */ /* 0x040fe20000400000 */
[----:B------:R-:W-:Y:S01]  /*1090*/  FFMA R11, R11, R11, 1 ;  /* 0x3f8000000b0b7423 */ /* 0x000fe2000000000b */
[----:B------:R-:W-:Y:S01]  /*10a0*/  FADD R25, R14, R14 ;  /* 0x0000000e0e197221 */ /* 0x000fe20000000000 */
[C---:B------:R-:W-:Y:S01]  /*10b0*/  FFMA R16, R12.reuse, 0.09375, R15 ;  /* 0x3dc000000c107823 */ /* 0x040fe2000000000f */
[----:B------:R-:W-:Y:S01]  /*10c0*/  FMUL R27, RZ, R14 ;  /* 0x0000000eff1b7220 */ /* 0x000fe20000400000 */
[----:B------:R-:W-:Y:S01]  /*10d0*/  FFMA R19, R12, 0.87938100099563598633, -R19 ;  /* 0x3f611f1d0c137823 */ /* 0x000fe20000000813 */
[C---:B------:R-:W-:Y:S01]  /*10e0*/  FMUL R17, R11.reuse, 0.28125 ;  /* 0x3e9000000b117820 */ /* 0x040fe20000400000 */
[----:B------:R-:W-:Y:S01]  /*10f0*/  FFMA R16, R16, R8, R13 ;  /* 0x0000000810107223 */ /* 0x000fe2000000000d */
[----:B0-----:R-:W-:Y:S01]  /*1100*/  FMUL R23, R14, 8 ;  /* 0x410000000e177820 */ /* 0x001fe20000400000 */
[----:B------:R0:W-:Y:S01]  /*1110*/  STG.E desc[UR4][R2.64+0x14], R21 ;  /* 0x0000141502007986 */ /* 0x0001e2000c101904 */
[----:B------:R-:W-:Y:S01]  /*1120*/  FFMA R25, R12, -0.29629629850387573242, R25 ;  /* 0xbe97b4260c197823 */ /* 0x000fe20000000019 */
[----:B------:R-:W-:Y:S01]  /*1130*/  FFMA R14, R16, R16, 1 ;  /* 0x3f800000100e7423 */ /* 0x000fe20000000010 */
[----:B------:R-:W-:Y:S01]  /*1140*/  FFMA R16, R0, 0.09375, R17 ;  /* 0x3dc0000000107823 */ /* 0x000fe20000000011 */
[C---:B------:R-:W-:Y:S01]  /*1150*/  FFMA R15, R12.reuse, 2.0324075222015380859, -R23 ;  /* 0x400212f70c0f7823 */ /* 0x040fe20000000817 */
[----:B------:R-:W-:Y:S01]  /*1160*/  FFMA R17, R12, 0.11574073880910873413, R27 ;  /* 0x3ded097b0c117823 */ /* 0x000fe2000000001b */
[----:B------:R-:W-:Y:S01]  /*1170*/  FFMA R18, R14, 3.3208920955657958984, R19 ;  /* 0x4054897f0e127823 */ /* 0x000fe20000000013 */
[-C--:B------:R-:W-:Y:S01]  /*1180*/  FFMA R16, R16, R8.reuse, R7 ;  /* 0x0000000810107223 */ /* 0x080fe20000000007 */
[----:B------:R-:W-:Y:S01]  /*1190*/  FFMA R15, R14, 7.1734890937805175781, R15 ;  /* 0x40e58d390e0f7823 */ /* 0x000fe2000000000f */
[----:B------:R-:W-:Y:S01]  /*11a0*/  FFMA R27, R12, -0.0027777776122093200684, R27 ;  /* 0xbb360b600c1b7823 */ /* 0x000fe2000000001b */
[----:B------:R-:W-:Y:S01]  /*11b0*/  FFMA R18, R18, R8, R13 ;  /* 0x0000000812127223 */ /* 0x000fe2000000000d */
[----:B------:R-:W-:Y:S01]  /*11c0*/  FFMA R12, R16, R16, 1 ;  /* 0x3f800000100c7423 */ /* 0x000fe20000000010 */
[C---:B0-----:R-:W-:Y:S01]  /*11d0*/  FMUL R21, R11.reuse, 3.2771961688995361328 ;  /* 0x4051bd950b157820 */ /* 0x041fe20000400000 */
[----:B------:R-:W-:Y:S01]  /*11e0*/  FFMA R25, R14, -1.3816764354705810547, R25 ;  /* 0xbfb0dac60e197823 */ /* 0x000fe20000000019 */
[----:B------:R-:W-:Y:S01]  /*11f0*/  FFMA R18, R18, R18, 1 ;  /* 0x3f80000012127423 */ /* 0x000fe20000000012 */
[----:B------:R-:W-:Y:S01]  /*1200*/  FFMA R19, R14, 0.54892790317535400391, R17 ;  /* 0x3f0c868a0e137823 */ /* 0x000fe20000000011 */
[----:B------:R-:W-:Y:S01]  /*1210*/  FFMA R21, R0, 0.87938100099563598633, -R21 ;  /* 0x3f611f1d00157823 */ /* 0x000fe20000000815 */
[----:B------:R-:W-:Y:S01]  /*1220*/  FFMA R27, R14, 0.029941558837890625, R27 ;  /* 0x3cf548000e1b7823 */ /* 0x000fe2000000001b */
[----:B------:R-:W-:Y:S01]  /*1230*/  FFMA R16, R18, -0.2058966904878616333, R15 ;  /* 0xbe52d69512107823 */ /* 0x000fe2000000000f */
[C---:B------:R-:W-:Y:S01]  /*1240*/  FMUL R17, R11.reuse, 8 ;  /* 0x410000000b117820 */ /* 0x040fe20000400000 */
[----:B------:R-:W-:Y:S01]  /*1250*/  FFMA R14, R12, 3.3208920955657958984, R21 ;  /* 0x4054897f0c0e7823 */ /* 0x000fe20000000015 */
[----:B------:R-:W-:Y:S01]  /*1260*/  FFMA R25, R18, 0.45297271013259887695, R25 ;  /* 0x3ee7ec0a12197823 */ /* 0x000fe20000000019 */
[-C--:B------:R-:W-:Y:S01]  /*1270*/  FFMA R16, R16, R8.reuse, R13 ;  /* 0x0000000810107223 */ /* 0x080fe2000000000d */
[----:B------:R-:W-:Y:S01]  /*1280*/  FFMA R17, R0, 2.0324075222015380859, -R17 ;  /* 0x400212f700117823 */ /* 0x000fe20000000811 */
[----:B------:R-:W-:Y:S01]  /*1290*/  FFMA R21, R18, 0.53572297096252441406, R19 ;  /* 0x3f09252412157823 */ /* 0x000fe20000000013 */
[----:B------:R-:W-:Y:S01]  /*12a0*/  FFMA R14, R14, R8, R7 ;  /* 0x000000080e0e7223 */ /* 0x000fe20000000007 */
[----:B------:R-:W-:Y:S01]  /*12b0*/  FFMA R16, R16, R16, 1 ;  /* 0x3f80000010107423 */ /* 0x000fe20000000010 */
[----:B------:R-:W-:Y:S01]  /*12c0*/  FADD R19, R11, R11 ;  /* 0x0000000b0b137221 */ /* 0x000fe20000000000 */
[----:B------:R-:W-:Y:S01]  /*12d0*/  FFMA R27, R18, 0.029591500759124755859, R27 ;  /* 0x3cf269e0121b7823 */ /* 0x000fe2000000001b */
[----:B------:R-:W-:Y:S01]  /*12e0*/  FFMA R18, R12, 7.1734890937805175781, R17 ;  /* 0x40e58d390c127823 */ /* 0x000fe20000000011 */
[----:B------:R-:W-:Y:S01]  /*12f0*/  FFMA R20, R16, -0.27500000596046447754, R25 ;  /* 0xbe8ccccd10147823 */ /* 0x000fe20000000019 */
[----:B------:R-:W-:Y:S01]  /*1300*/  FFMA R15, R14, R14, 1 ;  /* 0x3f8000000e0f7423 */ /* 0x000fe2000000000e */
[----:B------:R-:W-:Y:S01]  /*1310*/  FMUL R17, RZ, R11 ;  /* 0x0000000bff117220 */ /* 0x000fe20000400000 */
[----:B------:R-:W-:Y:S01]  /*1320*/  FFMA R19, R0, -0.29629629850387573242, R19 ;  /* 0xbe97b42600137823 */ /* 0x000fe20000000013 */
[----:B------:R-:W-:Y:S01]  /*1330*/  FFMA R20, R20, R8, R13 ;  /* 0x0000000814147223 */ /* 0x000fe2000000000d */
[----:B------:R-:W-:Y:S01]  /*1340*/  FFMA R14, R16, -0.20000000298023223877, R21 ;  /* 0xbe4ccccd100e7823 */ /* 0x000fe20000000015 */
[----:B------:R-:W-:Y:S01]  /*1350*/  FFMA R18, R15, -0.2058966904878616333, R18 ;  /* 0xbe52d6950f127823 */ /* 0x000fe20000000012 */
[----:B------:R-:W-:Y:S01]  /*1360*/  FFMA R21, R0, -0.0027777776122093200684, R17 ;  /* 0xbb360b6000157823 */ /* 0x000fe20000000011 */
[----:B------:R-:W-:Y:S01]  /*1370*/  FFMA R22, R12, -1.3816764354705810547, R19 ;  /* 0xbfb0dac60c167823 */ /* 0x000fe20000000013 */
[----:B------:R-:W-:Y:S01]  /*1380*/  FFMA R16, R16, -0.019999995827674865723, R27 ;  /* 0xbca3d70810107823 */ /* 0x000fe2000000001b */
[----:B------:R-:W-:Y:S01]  /*1390*/  FFMA R19, R20, R20, 1 ;  /* 0x3f80000014137423 */ /* 0x000fe20000000014 */
[-C--:B------:R-:W-:Y:S01]  /*13a0*/  FFMA R13, R14, R8.reuse, R13 ;  /* 0x000000080e0d7223 */ /* 0x080fe2000000000d */
[----:B------:R-:W-:Y:S01]  /*13b0*/  FFMA R18, R18, R8, R7 ;  /* 0x0000000812127223 */ /* 0x000fe20000000007 */
[----:B------:R-:W-:Y:S01]  /*13c0*/  FFMA R14, R12, 0.029941558837890625, R21 ;  /* 0x3cf548000c0e7823 */ /* 0x000fe20000000015 */
[----:B------:R-:W-:Y:S01]  /*13d0*/  FFMA R16, R19, -0.036363635212182998657, R16 ;  /* 0xbd14f20913107823 */ /* 0x000fe20000000010 */
[----:B------:R-:W-:Y:S01]  /*13e0*/  FFMA R19, R0, 0.11574073880910873413, R17 ;  /* 0x3ded097b00137823 */ /* 0x000fe20000000011 */
[C---:B------:R-:W-:Y:S01]  /*13f0*/  FFMA R22, R15.reuse, 0.45297271013259887695, R22 ;  /* 0x3ee7ec0a0f167823 */ /* 0x040fe20000000016 */
[----:B------:R-:W-:Y:S01]  /*1400*/  FFMA R11, R18, R18, 1 ;  /* 0x3f800000120b7423 */ /* 0x000fe20000000012 */
[----:B------:R-:W-:Y:S01]  /*1410*/  FFMA R0, R15, 0.029591500759124755859, R14 ;  /* 0x3cf269e00f007823 */ /* 0x000fe2000000000e */
[----:B--2---:R-:W-:Y:S01]  /*1420*/  FFMA R14, R5, R5, 1 ;  /* 0x3f800000050e7423 */ /* 0x004fe20000000005 */
[----:B------:R-:W-:Y:S01]  /*1430*/  FFMA R12, R12, 0.54892790317535400391, R19 ;  /* 0x3f0c868a0c0c7823 */ /* 0x000fe20000000013 */
[C---:B------:R-:W-:Y:S01]  /*1440*/  FFMA R22, R11.reuse, -0.27500000596046447754, R22 ;  /* 0xbe8ccccd0b167823 */ /* 0x040fe20000000016 */
[----:B------:R-:W-:Y:S01]  /*1450*/  FFMA R19, R11, -0.019999995827674865723, R0 ;  /* 0xbca3d7080b137823 */ /* 0x000fe20000000000 */
[----:B------:R-:W-:Y:S01]  /*1460*/  FFMA R0, R14, R10, R5 ;  /* 0x0000000a0e007223 */ /* 0x000fe20000000005 */
[-C--:B------:R-:W-:Y:S01]  /*1470*/  FFMA R17, |R16|, R8.reuse, R9 ;  /* 0x0000000810117223 */ /* 0x080fe20000000209 */
[----:B------:R-:W-:Y:S01]  /*1480*/  FFMA R22, R22, R8, R7 ;  /* 0x0000000816167223 */ /* 0x000fe20000000007 */
[----:B---3--:R-:W-:Y:S01]  /*1490*/  FFMA R9, R4, R4, 1 ;  /* 0x3f80000004097423 */ /* 0x008fe20000000004 */
[----:B------:R-:W-:Y:S01]  /*14a0*/  FFMA R12, R15, 0.53572297096252441406, R12 ;  /* 0x3f0925240f0c7823 */ /* 0x000fe2000000000c */
[----:B------:R-:W-:Y:S01]  /*14b0*/  FFMA R16, R0, R0, 1 ;  /* 0x3f80000000107423 */ /* 0x000fe20000000000 */
[----:B------:R-:W-:Y:S01]  /*14c0*/  FFMA R22, R22, R22, 1 ;  /* 0x3f80000016167423 */ /* 0x000fe20000000016 */
[----:B------:R-:W-:Y:S01]  /*14d0*/  FFMA R10, R9, R10, R4 ;  /* 0x0000000a090a7223 */ /* 0x000fe20000000004 */
[----:B------:R-:W-:Y:S01]  /*14e0*/  FFMA R0, R11, -0.20000000298023223877, R12 ;  /* 0xbe4ccccd0b007823 */ /* 0x000fe2000000000c */
[----:B------:R-:W-:Y:S01]  /*14f0*/  FMUL R11, R16, 0.28125 ;  /* 0x3e900000100b7820 */ /* 0x000fe20000400000 */
[----:B------:R-:W-:Y:S01]  /*1500*/  FFMA R22, R22, -0.036363635212182998657, R19 ;  /* 0xbd14f20916167823 */ /* 0x000fe20000000013 */
[----:B------:R-:W-:Y:S01]  /*1510*/  FFMA R12, R10, R10, 1 ;  /* 0x3f8000000a0c7423 */ /* 0x000fe2000000000a */
[----:B------:R-:W-:Y:S01]  /*1520*/  FMUL R21, R16, 8 ;  /* 0x4100000010157820 */ /* 0x000fe20000400000 */
[----:B------:R-:W-:Y:S01]  /*1530*/  FFMA R10, R14, 0.09375, R11 ;  /* 0x3dc000000e0a7823 */ /* 0x000fe2000000000b */
[-C--:B------:R-:W-:Y:S01]  /*1540*/  FFMA R15, |R22|, R8.reuse, R17 ;  /* 0x00000008160f7223 */ /* 0x080fe20000000211 */
[----:B------:R-:W-:Y:S01]  /*1550*/  FMUL R17, R16, 3.2771961688995361328 ;  /* 0x4051bd9510117820 */ /* 0x000fe20000400000 */
[----:B------:R-:W-:Y:S01]  /*1560*/  FMUL R18, R12, 0.28125 ;  /* 0x3e9000000c127820 */ /* 0x000fe20000400000 */
[----:B------:R-:W-:Y:S01]  /*1570*/  FFMA R10, R10, R8, R5 ;  /* 0x000000080a0a7223 */ /* 0x000fe20000000005 */
[----:B------:R-:W-:Y:S01]  /*1580*/  FMUL R25, RZ, R16 ;  /* 0x00000010ff197220 */ /* 0x000fe20000400000 */
[----:B------:R-:W-:Y:S01]  /*1590*/  FFMA R19, R14, 0.87938100099563598633, -R17 ;  /* 0x3f611f1d0e137823 */ /* 0x000fe20000000811 */
[----:B------:R-:W-:Y:S01]  /*15a0*/  FFMA R17, R9, 0.09375, R18 ;  /* 0x3dc0000009117823 */ /* 0x000fe20000000012 */
[----:B------:R-:W-:Y:S01]  /*15b0*/  FFMA R10, R10, R10, 1 ;  /* 0x3f8000000a0a7423 */ /* 0x000fe2000000000a */
[----:B------:R-:W-:Y:S01]  /*15c0*/  FADD R23, R16, R16 ;  /* 0x0000001010177221 */ /* 0x000fe20000000000 */
[----:B------:R-:W-:Y:S01]  /*15d0*/  FMUL R16, R12, 3.2771961688995361328 ;  /* 0x4051bd950c107820 */ /* 0x000fe20000400000 */
[-C--:B------:R-:W-:Y:S01]  /*15e0*/  FFMA R17, R17, R8.reuse, R4 ;  /* 0x0000000811117223 */ /* 0x080fe20000000004 */
[----:B------:R-:W-:Y:S01]  /*15f0*/  FFMA R18, R10, 3.3208920955657958984, R19 ;  /* 0x4054897f0a127823 */ /* 0x000fe20000000013 */
[C---:B------:R-:W-:Y:S01]  /*1600*/  FFMA R11, R14.reuse, 2.0324075222015380859, -R21 ;  /* 0x400212f70e0b7823 */ /* 0x040fe20000000815 */
[C---:B------:R-:W-:Y:S01]  /*1610*/  FFMA R21, R14.reuse, 0.11574073880910873413, R25 ;  /* 0x3ded097b0e157823 */ /* 0x040fe20000000019 */
[C---:B------:R-:W-:Y:S01]  /*1620*/  FFMA R23, R14.reuse, -0.29629629850387573242, R23 ;  /* 0xbe97b4260e177823 */ /* 0x040fe20000000017 */
[----:B------:R-:W-:Y:S01]  /*1630*/  FFMA R25, R14, -0.0027777776122093200684, R25 ;  /* 0xbb360b600e197823 */ /* 0x000fe20000000019 */
[----:B------:R-:W-:Y:S01]  /*1640*/  FFMA R18, R18, R8, R5 ;  /* 0x0000000812127223 */ /* 0x000fe20000000005 */
[----:B------:R-:W-:Y:S01]  /*1650*/  FFMA R19, R9, 0.87938100099563598633, -R16 ;  /* 0x3f611f1d09137823 */ /* 0x000fe20000000810 */
[----:B------:R-:W-:Y:S01]  /*1660*/  FFMA R14, R17, R17, 1 ;  /* 0x3f800000110e7423 */ /* 0x000fe20000000011 */
[C---:B------:R-:W-:Y:S01]  /*1670*/  FFMA R11, R10.reuse, 7.1734890937805175781, R11 ;  /* 0x40e58d390a0b7823 */ /* 0x040fe2000000000b */
[C---:B------:R-:W-:Y:S01]  /*1680*/  FFMA R17, R10.reuse, -1.3816764354705810547, R23 ;  /* 0xbfb0dac60a117823 */ /* 0x040fe20000000017 */
[----:B------:R-:W-:Y:S01]  /*1690*/  FFMA R21, R10, 0.54892790317535400391, R21 ;  /* 0x3f0c868a0a157823 */ /* 0x000fe20000000015 */
[----:B------:R-:W-:Y:S01]  /*16a0*/  FFMA R18, R18, R18, 1 ;  /* 0x3f80000012127423 */ /* 0x000fe20000000012 */
[----:B------:R-:W-:Y:S01]  /*16b0*/  FFMA R25, R10, 0.029941558837890625, R25 ;  /* 0x3cf548000a197823 */ /* 0x000fe20000000019 */
[----:B------:R-:W-:Y:S01]  /*16c0*/  FMUL R10, R12, 8 ;  /* 0x410000000c0a7820 */ /* 0x000fe20000400000 */
[----:B------:R-:W-:Y:S01]  /*16d0*/  FFMA R19, R14, 3.3208920955657958984, R19 ;  /* 0x4054897f0e137823 */ /* 0x000fe20000000013 */
[C---:B------:R-:W-:Y:S01]  /*16e0*/  FFMA R16, R18.reuse, 0.53572297096252441406, R21 ;  /* 0x3f09252412107823 */ /* 0x040fe20000000015 */
[----:B------:R-:W-:Y:S01]  /*16f0*/  FFMA R20, R18, -0.2058966904878616333, R11 ;  /* 0xbe52d69512147823 */ /* 0x000fe2000000000b */
[----:B------:R-:W-:Y:S01]  /*1700*/  FFMA R21, R9, 2.0324075222015380859, -R10 ;  /* 0x400212f709157823 */ /* 0x000fe2000000080a */
[-C--:B------:R-:W-:Y:S01]  /*1710*/  FFMA R19, R19, R8.reuse, R4 ;  /* 0x0000000813137223 */ /* 0x080fe20000000004 */
[----:B------:R-:W-:Y:S01]  /*1720*/  FADD R24, R12, R12 ;  /* 0x0000000c0c187221 */ /* 0x000fe20000000000 */
[----:B------:R-:W-:Y:S01]  /*1730*/  FFMA R17, R18, 0.45297271013259887695, R17 ;  /* 0x3ee7ec0a12117823 */ /* 0x000fe20000000011 */
[----:B------:R-:W-:Y:S01]  /*1740*/  FFMA R22, R14, 7.1734890937805175781, R21 ;  /* 0x40e58d390e167823 */ /* 0x000fe20000000015 */
[----:B------:R-:W-:Y:S01]  /*1750*/  FFMA R19, R19, R19, 1 ;  /* 0x3f80000013137423 */ /* 0x000fe20000000013 */
[----:B------:R-:W-:Y:S01]  /*1760*/  FFMA R20, R20, R8, R5 ;  /* 0x0000000814147223 */ /* 0x000fe20000000005 */
[----:B------:R-:W-:Y:S01]  /*1770*/  FFMA R18, R18, 0.029591500759124755859, R25 ;  /* 0x3cf269e012127823 */ /* 0x000fe20000000019 */
[----:B------:R-:W-:Y:S01]  /*1780*/  FFMA R27, R9, -0.29629629850387573242, R24 ;  /* 0xbe97b426091b7823 */ /* 0x000fe20000000018 */
[----:B------:R-:W-:Y:S01]  /*1790*/  FFMA R25, R19, -0.2058966904878616333, R22 ;  /* 0xbe52d69513197823 */ /* 0x000fe20000000016 */
[----:B------:R-:W-:Y:S01]  /*17a0*/  FFMA R21, R20, R20, 1 ;  /* 0x3f80000014157423 */ /* 0x000fe20000000014 */
[----:B------:R-:W-:Y:S01]  /*17b0*/  FMUL R26, RZ, R12 ;  /* 0x0000000cff1a7220 */ /* 0x000fe20000400000 */
[----:B------:R-:W0:Y:S01]  /*17c0*/  LDC.64 R10, c[0x0][0x390] ;  /* 0x0000e400ff0a7b82 */ /* 0x000e220000000a00 */
[----:B------:R-:W-:Y:S01]  /*17d0*/  FFMA R20, R14, -1.3816764354705810547, R27 ;  /* 0xbfb0dac60e147823 */ /* 0x000fe2000000001b */
[-C--:B------:R-:W-:Y:S01]  /*17e0*/  FFMA R25, R25, R8.reuse, R4 ;  /* 0x0000000819197223 */ /* 0x080fe20000000004 */
[----:B------:R-:W-:Y:S01]  /*17f0*/  FFMA R12, R21, -0.27500000596046447754, R17 ;  /* 0xbe8ccccd150c7823 */ /* 0x000fe20000000011 */
[C-C-:B------:R-:W-:Y:S01]  /*1800*/  FFMA R23, R9.reuse, 0.11574073880910873413, R26.reuse ;  /* 0x3ded097b09177823 */ /* 0x140fe2000000001a */
[----:B------:R-:W-:Y:S01]  /*1810*/  FFMA R17, R9, -0.0027777776122093200684, R26 ;  /* 0xbb360b6009117823 */ /* 0x000fe2000000001a */
[----:B------:R-:W-:Y:S01]  /*1820*/  FFMA R20, R19, 0.45297271013259887695, R20 ;  /* 0x3ee7ec0a13147823 */ /* 0x000fe20000000014 */
[----:B------:R-:W-:Y:S01]  /*1830*/  FFMA R9, R25, R25, 1 ;  /* 0x3f80000019097423 */ /* 0x000fe20000000019 */
[----:B------:R-:W-:Y:S01]  /*1840*/  FFMA R12, R12, R8, R5 ;  /* 0x000000080c0c7223 */ /* 0x000fe20000000005 */
[C---:B------:R-:W-:Y:S01]  /*1850*/  FFMA R22, R14.reuse, 0.029941558837890625, R17 ;  /* 0x3cf548000e167823 */ /* 0x040fe20000000011 */
[----:B------:R-:W-:Y:S01]  /*1860*/  FFMA R14, R14, 0.54892790317535400391, R23 ;  /* 0x3f0c868a0e0e7823 */ /* 0x000fe20000000017 */
[----:B------:R-:W-:Y:S01]  /*1870*/  FFMA R17, R9, -0.27500000596046447754, R20 ;  /* 0xbe8ccccd09117823 */ /* 0x000fe20000000014 */
[----:B------:R-:W-:Y:S01]  /*1880*/  FFMA R25, R21, -0.019999995827674865723, R18 ;  /* 0xbca3d70815197823 */ /* 0x000fe20000000012 */
[----:B------:R-:W-:Y:S01]  /*1890*/  FFMA R12, R12, R12, 1 ;  /* 0x3f8000000c0c7423 */ /* 0x000fe2000000000c */
[----:B------:R-:W-:Y:S01]  /*18a0*/  FFMA R22, R19, 0.029591500759124755859, R22 ;  /* 0x3cf269e013167823 */ /* 0x000fe20000000016 */
[-C--:B------:R-:W-:Y:S01]  /*18b0*/  FFMA R17, R17, R8.reuse, R4 ;  /* 0x0000000811117223 */ /* 0x080fe20000000004 */
[----:B------:R-:W-:Y:S01]  /*18c0*/  FFMA R14, R19, 0.53572297096252441406, R14 ;  /* 0x3f092524130e7823 */ /* 0x000fe2000000000e */
[----:B------:R-:W-:Y:S01]  /*18d0*/  FFMA R12, R12, -0.036363635212182998657, R25 ;  /* 0xbd14f2090c0c7823 */ /* 0x000fe20000000019 */
[----:B------:R-:W-:Y:S01]  /*18e0*/  FFMA R22, R9, -0.019999995827674865723, R22 ;  /* 0xbca3d70809167823 */ /* 0x000fe20000000016 */
[----:B------:R-:W-:Y:S01]  /*18f0*/  FFMA R17, R17, R17, 1 ;  /* 0x3f80000011117423 */ /* 0x000fe20000000011 */
[----:B------:R-:W-:Y:S01]  /*1900*/  FFMA R16, R21, -0.20000000298023223877, R16 ;  /* 0xbe4ccccd15107823 */ /* 0x000fe20000000010 */
[----:B------:R-:W-:Y:S01]  /*1910*/  FFMA R9, R9, -0.20000000298023223877, R14 ;  /* 0xbe4ccccd09097823 */ /* 0x000fe2000000000e */
[-C--:B------:R-:W-:Y:S01]  /*1920*/  FFMA R15, |R12|, R8.reuse, R15 ;  /* 0x000000080c0f7223 */ /* 0x080fe2000000020f */
[----:B------:R-:W-:Y:S01]  /*1930*/  FFMA R22, R17, -0.036363635212182998657, R22 ;  /* 0xbd14f20911167823 */ /* 0x000fe20000000016 */
[-C--:B------:R-:W-:Y:S01]  /*1940*/  FFMA R7, R0, R8.reuse, R7 ;  /* 0x0000000800077223 */ /* 0x080fe20000000007 */
[-C--:B------:R-:W-:Y:S01]  /*1950*/  FFMA R5, R16, R8.reuse, R5 ;  /* 0x0000000810057223 */ /* 0x080fe20000000005 */
[-C--:B------:R-:W-:Y:S01]  /*1960*/  FFMA R9, R9, R8.reuse, R4 ;  /* 0x0000000809097223 */ /* 0x080fe20000000004 */
[----:B------:R-:W-:Y:S01]  /*1970*/  FFMA R15, |R22|, R8, R15 ;  /* 0x00000008160f7223 */ /* 0x000fe2000000020f */
[----:B0-----:R-:W-:Y:S01]  /*1980*/  IMAD.WIDE.U32 R10, R6, 0x4, R10 ;  /* 0x00000004060a7825 */ /* 0x001fe200078e000a */
[----:B------:R-:W-:Y:S04]  /*1990*/  STG.E desc[UR4][R2.64+0x18], R13 ;  /* 0x0000180d02007986 */ /* 0x000fe8000c101904 */
[----:B------:R-:W-:Y:S04]  /*19a0*/  STG.E desc[UR4][R2.64+0x1c], R7 ;  /* 0x00001c0702007986 */ /* 0x000fe8000c101904 */
[----:B------:R-:W-:Y:S04]  /*19b0*/  STG.E desc[UR4][R2.64+0x20], R5 ;  /* 0x0000200502007986 */ /* 0x000fe8000c101904 */
[----:B------:R-:W-:Y:S04]  /*19c0*/  STG.E desc[UR4][R2.64+0x24], R9 ;  /* 0x0000240902007986 */ /* 0x000fe8000c101904 */
[----:B------:R-:W-:Y:S01]  /*19d0*/  STG.E desc[UR4][R10.64], R15 ;  /* 0x0000000f0a007986 */ /* 0x000fe2000c101904 */
[----:B------:R-:W-:Y:S05]  /*19e0*/  EXIT ;  /* 0x000000000000794d */ /* 0x000fea0003800000 */
.L_x_0:
[----:B------:R-:W-:-:S00]  /*19f0*/  BRA `(.L_x_0) ;  /* 0xfffffffc00fc7947 */ /* 0x000fc0000383ffff */
[----:B------:R-:W-:-:S00]  /*1a00*/  NOP ;  /* 0x0000000000007918 */ /* 0x000fc00000000000 */
[----:B------:R-:W-:-:S00]  /*1a10*/  NOP ;  /* 0x0000000000007918 */ /* 0x000fc00000000000 */
[----:B------:R-:W-:-:S00]  /*1a20*/  NOP ;  /* 0x0000000000007918 */ /* 0x000fc00000000000 */
[----:B------:R-:W-:-:S00]  /*1a30*/  NOP ;  /* 0x0000000000007918 */ /* 0x000fc00000000000 */
[----:B------:R-:W-:-:S00]  /*1a40*/  NOP ;  /* 0x0000000000007918 */ /* 0x000fc00000000000 */
[----:B------:R-:W-:-:S00]  /*1a50*/  NOP ;  /* 0x0000000000007918 */ /* 0x000fc00000000000 */
[----:B------:R-:W-:-:S00]  /*1a60*/  NOP ;  /* 0x0000000000007918 */ /* 0x000fc00000000000 */
[----:B------:R-:W-:-:S00]  /*1a70*/  NOP ;  /* 0x0000000000007918 */ /* 0x000fc00000000000 */
.L_x_1:


//--------------------- .nv.global.init           --------------------------
	.section	.nv.global.init,"aw",@progbits
	.align	4
.nv.global.init:
	.type		A43,@object
	.size		A43,(C2 - A43)
A43:
        /*0000*/ 	.byte	0x39, 0x8d, 0xe5, 0x40
	.type		C2,@object
	.size		C2,(A11 - C2)
C2:
        /*0004*/ 	.byte	0x00, 0x00, 0x80, 0x3e
	.type		A11,@object
	.size		A11,(B13 - A11)
A11:
        /*0008*/ 	.byte	0x00, 0x00, 0x80, 0x3e
	.type		B13,@object
	.size		B13,(A53 - B13)
B13:
        /*000c*/ 	.byte	0x8a, 0x86, 0x0c, 0x3f
	.type		A53,@object
	.size		A53,(C6 - A53)
A53:
        /*0010*/ 	.byte	0xc6, 0xda, 0xb0, 0xbf
	.type		C6,@object
	.size		C6,(A32 - C6)
C6:
        /*0014*/ 	.byte	0x00, 0x00, 0x00, 0x3f
	.type		A32,@object
	.size		A32,(B23 - A32)
A32:
        /*0018*/ 	.byte	0x95, 0xbd, 0x51, 0xc0
	.type		B23,@object
	.size		B23,(A51 - B23)
B23:
        /*001c*/ 	.byte	0x4a, 0xdc, 0x04, 0x3f
	.type		A51,@object
	.size		A51,(C4 - A51)
A51:
        /*0020*/ 	.byte	0x26, 0xb4, 0x97, 0xbe
	.type		C4,@object
	.size		C4,(A22 - C4)
C4:
        /*0024*/ 	.byte	0xc5, 0x4e, 0x6c, 0x3f
	.type		A22,@object
	.size		A22,(B15 - A22)
A22:
        /*0028*/ 	.byte	0x00, 0x00, 0x90, 0x3e
	.type		B15,@object
	.size		B15,(A41 - B15)
B15:
        /*002c*/ 	.byte	0xcd, 0xcc, 0x4c, 0xbe
	.type		A41,@object
	.size		A41,(B25 - A41)
A41:
        /*0030*/ 	.byte	0xf7, 0x12, 0x02, 0x40
	.type		B25,@object
	.size		B25,(A55 - B25)
B25:
        /*0034*/ 	.byte	0xec, 0x51, 0x38, 0xbe
	.type		A55,@object
	.size		A55,(A52 - A55)
A55:
        /*0038*/ 	.byte	0xcd, 0xcc, 0x8c, 0xbe
	.type		A52,@object
	.size		A52,(C5 - A52)
A52:
        /*003c*/ 	.byte	0x00, 0x00, 0x00, 0x40
	.type		C5,@object
	.size		C5,(A31 - C5)
C5:
        /*0040*/ 	.byte	0x00, 0x00, 0x80, 0x3f
	.type		A31,@object
	.size		A31,(B21 - A31)
A31:
        /*0044*/ 	.byte	0x1d, 0x1f, 0x61, 0x3f
	.type		B21,@object
	.size		B21,(A42 - B21)
B21:
        /*0048*/ 	.byte	0xd6, 0xb9, 0xf2, 0x3d
	.type		A42,@object
	.size		A42,(B26 - A42)
A42:
        /*004c*/ 	.byte	0x00, 0x00, 0x00, 0xc1
	.type		B26,@object
	.size		B26,(B11 - B26)
B26:
        /*0050*/ 	.byte	0x09, 0xf2, 0x14, 0x3d
	.type		B11,@object
	.size		B11,(A44 - B11)
B11:
        /*0054*/ 	.byte	0x7b, 0x09, 0xed, 0x3d
	.type		A44,@object
	.size		A44,(C3 - A44)
A44:
        /*0058*/ 	.byte	0x95, 0xd6, 0x52, 0xbe
	.type		C3,@object
	.size		C3,(A21 - C3)
C3:
        /*005c*/ 	.byte	0x00, 0x00, 0xc0, 0x3e
	.type		A21,@object
	.size		A21,(B14 - A21)
A21:
        /*0060*/ 	.byte	0x00, 0x00, 0xc0, 0x3d
	.type		B14,@object
	.size		B14,(A33 - B14)
B14:
        /*0064*/ 	.byte	0x24, 0x25, 0x09, 0x3f
	.type		A33,@object
	.size		A33,(B24 - A33)
A33:
        /*0068*/ 	.byte	0x7f, 0x89, 0x54, 0x40
	.type		B24,@object
	.size		B24,(A54 - B24)
B24:
        /*006c*/ 	.byte	0xd5, 0x91, 0x01, 0x3f
	.type		A54,@object
	.size		A54,(.L_13 - A54)
A54:
        /*0070*/ 	.byte	0x0a, 0xec, 0xe7, 0x3e
.L_13:


//--------------------- .nv.shared.reserved.0     --------------------------
	.section	.nv.shared.reserved.0,"aw",@nobits
	.weak		__nv_reservedSMEM_offset_0_alias
	.size		__nv_reservedSMEM_offset_0_alias, 0, 64
	.other		__nv_reservedSMEM_offset_0_alias,@"STO_CUDA_RESERVED_SHARED STV_DEFAULT"
__nv_reservedSMEM_offset_0_alias:
	.zero		0
	.zero		64


//--------------------- .nv.global                --------------------------
	.section	.nv.global,"aw",@nobits
	.align	4
.nv.global:
	.type		B12,@object
	.size		B12,(B22 - B12)
B12:
	.zero		4
	.type		B22,@object
	.size		B22,(.L_21 - B22)
B22:
	.zero		4
.L_21:


//--------------------- .nv.constant0._Z4rk45I7my_testEvT_fPfS2_f --------------------------
	.section	.nv.constant0._Z4rk45I7my_testEvT_fPfS2_f,"a",@progbits
	.sectionflags	@""
	.align	4
.nv.constant0._Z4rk45I7my_testEvT_fPfS2_f:
	.zero		924


//--------------------- SYMBOLS --------------------------

	.type		.nv.reservedSmem.offset0,@object
	.size		.nv.reservedSmem.offset0,0x4
